//
// Generated by NVIDIA NVVM Compiler
//
// Compiler Build ID: CL-36424714
// Cuda compilation tools, release 13.0, V13.0.88
// Based on NVVM 20.0.0
//

.version 9.0
.target sm_100
.address_size 64

	// .globl	_Z21calculate_gina_scoresPfS_Piiii
// _ZZ20find_best_gina_scorePiPfiE10scan_array has been demoted
// _ZZ20find_best_gina_scorePiPfiE8ii_array has been demoted
// _ZZ14reduction_scanPfPiS_S0_iE10scan_array has been demoted
// _ZZ14reduction_scanPfPiS_S0_iE8ii_array has been demoted

.visible .entry _Z21calculate_gina_scoresPfS_Piiii(
	.param .u64 .ptr .align 1 _Z21calculate_gina_scoresPfS_Piiii_param_0,
	.param .u64 .ptr .align 1 _Z21calculate_gina_scoresPfS_Piiii_param_1,
	.param .u64 .ptr .align 1 _Z21calculate_gina_scoresPfS_Piiii_param_2,
	.param .u32 _Z21calculate_gina_scoresPfS_Piiii_param_3,
	.param .u32 _Z21calculate_gina_scoresPfS_Piiii_param_4,
	.param .u32 _Z21calculate_gina_scoresPfS_Piiii_param_5
)
{
	.local .align 16 .b8 	__local_depot0[160];
	.reg .b64 	%SP;
	.reg .b64 	%SPL;
	.reg .pred 	%p<50>;
	.reg .b32 	%r<110>;
	.reg .b32 	%f<488>;
	.reg .b64 	%rd<136>;

	mov.u64 	%SPL, __local_depot0;
	ld.param.u64 	%rd36, [_Z21calculate_gina_scoresPfS_Piiii_param_1];
	ld.param.u64 	%rd37, [_Z21calculate_gina_scoresPfS_Piiii_param_2];
	ld.param.u32 	%r47, [_Z21calculate_gina_scoresPfS_Piiii_param_3];
	ld.param.u32 	%r48, [_Z21calculate_gina_scoresPfS_Piiii_param_4];
	ld.param.u32 	%r49, [_Z21calculate_gina_scoresPfS_Piiii_param_5];
	cvta.to.global.u64 	%rd1, %rd37;
	cvta.to.global.u64 	%rd2, %rd36;
	add.u64 	%rd3, %SPL, 0;
	add.u64 	%rd4, %SPL, 80;
	mov.u32 	%r50, %tid.y;
	mov.u32 	%r51, %ctaid.y;
	mov.u32 	%r52, %ntid.y;
	mad.lo.s32 	%r1, %r51, %r52, %r50;
	mov.u32 	%r53, %tid.x;
	mov.u32 	%r54, %ctaid.x;
	mov.u32 	%r55, %ntid.x;
	mad.lo.s32 	%r2, %r54, %r55, %r53;
	setp.ge.s32 	%p1, %r1, %r49;
	setp.ge.s32 	%p2, %r2, %r48;
	or.pred  	%p3, %p2, %p1;
	@%p3 bra 	$L__BB0_84;
	mad.lo.s32 	%r3, %r49, %r2, %r1;
	mul.wide.s32 	%rd40, %r3, 4;
	add.s64 	%rd41, %rd2, %rd40;
	ld.global.f32 	%f1, [%rd41];
	mov.f32 	%f427, 0f00000000;
	st.local.v4.f32 	[%rd3], {%f427, %f427, %f427, %f427};
	st.local.v4.f32 	[%rd3+16], {%f427, %f427, %f427, %f427};
	st.local.v4.f32 	[%rd3+32], {%f427, %f427, %f427, %f427};
	st.local.v4.f32 	[%rd3+48], {%f427, %f427, %f427, %f427};
	st.local.v4.f32 	[%rd3+64], {%f427, %f427, %f427, %f427};
	st.local.v4.f32 	[%rd4], {%f427, %f427, %f427, %f427};
	st.local.v4.f32 	[%rd4+16], {%f427, %f427, %f427, %f427};
	add.s64 	%rd134, %rd4, 32;
	st.local.v4.f32 	[%rd4+32], {%f427, %f427, %f427, %f427};
	st.local.v4.f32 	[%rd4+48], {%f427, %f427, %f427, %f427};
	st.local.v4.f32 	[%rd4+64], {%f427, %f427, %f427, %f427};
	setp.lt.s32 	%p4, %r48, 1;
	mov.f32 	%f426, %f427;
	@%p4 bra 	$L__BB0_57;
	and.b32  	%r4, %r48, 7;
	setp.lt.u32 	%p5, %r48, 8;
	mov.f32 	%f426, 0f00000000;
	mov.b32 	%r98, 0;
	mov.f32 	%f427, %f426;
	@%p5 bra 	$L__BB0_29;
	and.b32  	%r57, %r48, 2147483640;
	neg.s32 	%r96, %r57;
	add.s64 	%rd131, %rd1, 16;
	mov.f32 	%f426, 0f00000000;
	mul.wide.s32 	%rd9, %r49, 4;
	mov.u32 	%r95, %r1;
$L__BB0_4:
	.pragma "nounroll";
	mul.wide.s32 	%rd42, %r95, 4;
	add.s64 	%rd8, %rd2, %rd42;
	ld.global.f32 	%f108, [%rd8];
	setp.ltu.f32 	%p6, %f108, %f1;
	@%p6 bra 	$L__BB0_6;
	ld.global.u32 	%r58, [%rd131+-16];
	mul.wide.s32 	%rd43, %r58, 4;
	add.s64 	%rd44, %rd3, %rd43;
	ld.local.f32 	%f109, [%rd44];
	add.f32 	%f110, %f109, 0f3F800000;
	st.local.f32 	[%rd44], %f110;
	add.f32 	%f427, %f427, 0f3F800000;
	bra.uni 	$L__BB0_7;
$L__BB0_6:
	ld.global.u32 	%r59, [%rd131+-16];
	mul.wide.s32 	%rd45, %r59, 4;
	add.s64 	%rd46, %rd4, %rd45;
	ld.local.f32 	%f111, [%rd46];
	add.f32 	%f112, %f111, 0f3F800000;
	st.local.f32 	[%rd46], %f112;
	add.f32 	%f426, %f426, 0f3F800000;
$L__BB0_7:
	add.s64 	%rd10, %rd8, %rd9;
	ld.global.f32 	%f113, [%rd10];
	setp.ltu.f32 	%p7, %f113, %f1;
	@%p7 bra 	$L__BB0_9;
	ld.global.u32 	%r60, [%rd131+-12];
	mul.wide.s32 	%rd47, %r60, 4;
	add.s64 	%rd48, %rd3, %rd47;
	ld.local.f32 	%f114, [%rd48];
	add.f32 	%f115, %f114, 0f3F800000;
	st.local.f32 	[%rd48], %f115;
	add.f32 	%f427, %f427, 0f3F800000;
	bra.uni 	$L__BB0_10;
$L__BB0_9:
	ld.global.u32 	%r61, [%rd131+-12];
	mul.wide.s32 	%rd49, %r61, 4;
	add.s64 	%rd50, %rd4, %rd49;
	ld.local.f32 	%f116, [%rd50];
	add.f32 	%f117, %f116, 0f3F800000;
	st.local.f32 	[%rd50], %f117;
	add.f32 	%f426, %f426, 0f3F800000;
$L__BB0_10:
	add.s64 	%rd11, %rd10, %rd9;
	ld.global.f32 	%f118, [%rd11];
	setp.ltu.f32 	%p8, %f118, %f1;
	@%p8 bra 	$L__BB0_12;
	ld.global.u32 	%r62, [%rd131+-8];
	mul.wide.s32 	%rd51, %r62, 4;
	add.s64 	%rd52, %rd3, %rd51;
	ld.local.f32 	%f119, [%rd52];
	add.f32 	%f120, %f119, 0f3F800000;
	st.local.f32 	[%rd52], %f120;
	add.f32 	%f427, %f427, 0f3F800000;
	bra.uni 	$L__BB0_13;
$L__BB0_12:
	ld.global.u32 	%r63, [%rd131+-8];
	mul.wide.s32 	%rd53, %r63, 4;
	add.s64 	%rd54, %rd4, %rd53;
	ld.local.f32 	%f121, [%rd54];
	add.f32 	%f122, %f121, 0f3F800000;
	st.local.f32 	[%rd54], %f122;
	add.f32 	%f426, %f426, 0f3F800000;
$L__BB0_13:
	add.s64 	%rd12, %rd11, %rd9;
	ld.global.f32 	%f123, [%rd12];
	setp.ltu.f32 	%p9, %f123, %f1;
	@%p9 bra 	$L__BB0_15;
	ld.global.u32 	%r64, [%rd131+-4];
	mul.wide.s32 	%rd55, %r64, 4;
	add.s64 	%rd56, %rd3, %rd55;
	ld.local.f32 	%f124, [%rd56];
	add.f32 	%f125, %f124, 0f3F800000;
	st.local.f32 	[%rd56], %f125;
	add.f32 	%f427, %f427, 0f3F800000;
	bra.uni 	$L__BB0_16;
$L__BB0_15:
	ld.global.u32 	%r65, [%rd131+-4];
	mul.wide.s32 	%rd57, %r65, 4;
	add.s64 	%rd58, %rd4, %rd57;
	ld.local.f32 	%f126, [%rd58];
	add.f32 	%f127, %f126, 0f3F800000;
	st.local.f32 	[%rd58], %f127;
	add.f32 	%f426, %f426, 0f3F800000;
$L__BB0_16:
	add.s64 	%rd13, %rd12, %rd9;
	ld.global.f32 	%f128, [%rd13];
	setp.ltu.f32 	%p10, %f128, %f1;
	@%p10 bra 	$L__BB0_18;
	ld.global.u32 	%r66, [%rd131];
	mul.wide.s32 	%rd59, %r66, 4;
	add.s64 	%rd60, %rd3, %rd59;
	ld.local.f32 	%f129, [%rd60];
	add.f32 	%f130, %f129, 0f3F800000;
	st.local.f32 	[%rd60], %f130;
	add.f32 	%f427, %f427, 0f3F800000;
	bra.uni 	$L__BB0_19;
$L__BB0_18:
	ld.global.u32 	%r67, [%rd131];
	mul.wide.s32 	%rd61, %r67, 4;
	add.s64 	%rd62, %rd4, %rd61;
	ld.local.f32 	%f131, [%rd62];
	add.f32 	%f132, %f131, 0f3F800000;
	st.local.f32 	[%rd62], %f132;
	add.f32 	%f426, %f426, 0f3F800000;
$L__BB0_19:
	add.s64 	%rd14, %rd13, %rd9;
	ld.global.f32 	%f133, [%rd14];
	setp.ltu.f32 	%p11, %f133, %f1;
	@%p11 bra 	$L__BB0_21;
	ld.global.u32 	%r68, [%rd131+4];
	mul.wide.s32 	%rd63, %r68, 4;
	add.s64 	%rd64, %rd3, %rd63;
	ld.local.f32 	%f134, [%rd64];
	add.f32 	%f135, %f134, 0f3F800000;
	st.local.f32 	[%rd64], %f135;
	add.f32 	%f427, %f427, 0f3F800000;
	bra.uni 	$L__BB0_22;
$L__BB0_21:
	ld.global.u32 	%r69, [%rd131+4];
	mul.wide.s32 	%rd65, %r69, 4;
	add.s64 	%rd66, %rd4, %rd65;
	ld.local.f32 	%f136, [%rd66];
	add.f32 	%f137, %f136, 0f3F800000;
	st.local.f32 	[%rd66], %f137;
	add.f32 	%f426, %f426, 0f3F800000;
$L__BB0_22:
	add.s64 	%rd15, %rd14, %rd9;
	ld.global.f32 	%f138, [%rd15];
	setp.ltu.f32 	%p12, %f138, %f1;
	@%p12 bra 	$L__BB0_24;
	ld.global.u32 	%r70, [%rd131+8];
	mul.wide.s32 	%rd67, %r70, 4;
	add.s64 	%rd68, %rd3, %rd67;
	ld.local.f32 	%f139, [%rd68];
	add.f32 	%f140, %f139, 0f3F800000;
	st.local.f32 	[%rd68], %f140;
	add.f32 	%f427, %f427, 0f3F800000;
	bra.uni 	$L__BB0_25;
$L__BB0_24:
	ld.global.u32 	%r71, [%rd131+8];
	mul.wide.s32 	%rd69, %r71, 4;
	add.s64 	%rd70, %rd4, %rd69;
	ld.local.f32 	%f141, [%rd70];
	add.f32 	%f142, %f141, 0f3F800000;
	st.local.f32 	[%rd70], %f142;
	add.f32 	%f426, %f426, 0f3F800000;
$L__BB0_25:
	add.s64 	%rd71, %rd15, %rd9;
	ld.global.f32 	%f143, [%rd71];
	setp.ltu.f32 	%p13, %f143, %f1;
	@%p13 bra 	$L__BB0_27;
	ld.global.u32 	%r72, [%rd131+12];
	mul.wide.s32 	%rd72, %r72, 4;
	add.s64 	%rd73, %rd3, %rd72;
	ld.local.f32 	%f144, [%rd73];
	add.f32 	%f145, %f144, 0f3F800000;
	st.local.f32 	[%rd73], %f145;
	add.f32 	%f427, %f427, 0f3F800000;
	bra.uni 	$L__BB0_28;
$L__BB0_27:
	ld.global.u32 	%r73, [%rd131+12];
	mul.wide.s32 	%rd74, %r73, 4;
	add.s64 	%rd75, %rd4, %rd74;
	ld.local.f32 	%f146, [%rd75];
	add.f32 	%f147, %f146, 0f3F800000;
	st.local.f32 	[%rd75], %f147;
	add.f32 	%f426, %f426, 0f3F800000;
$L__BB0_28:
	and.b32  	%r98, %r48, 2147483640;
	add.s32 	%r96, %r96, 8;
	shl.b32 	%r74, %r49, 3;
	add.s32 	%r95, %r95, %r74;
	add.s64 	%rd131, %rd131, 32;
	setp.ne.s32 	%p14, %r96, 0;
	@%p14 bra 	$L__BB0_4;
$L__BB0_29:
	setp.eq.s32 	%p15, %r4, 0;
	@%p15 bra 	$L__BB0_57;
	and.b32  	%r12, %r48, 3;
	setp.lt.u32 	%p16, %r4, 4;
	@%p16 bra 	$L__BB0_44;
	mad.lo.s32 	%r75, %r98, %r49, %r1;
	mul.wide.s32 	%rd76, %r75, 4;
	add.s64 	%rd17, %rd2, %rd76;
	ld.global.f32 	%f149, [%rd17];
	setp.ltu.f32 	%p17, %f149, %f1;
	mul.wide.u32 	%rd77, %r98, 4;
	add.s64 	%rd18, %rd1, %rd77;
	@%p17 bra 	$L__BB0_33;
	ld.global.u32 	%r76, [%rd18];
	mul.wide.s32 	%rd78, %r76, 4;
	add.s64 	%rd79, %rd3, %rd78;
	ld.local.f32 	%f150, [%rd79];
	add.f32 	%f151, %f150, 0f3F800000;
	st.local.f32 	[%rd79], %f151;
	add.f32 	%f427, %f427, 0f3F800000;
	bra.uni 	$L__BB0_34;
$L__BB0_33:
	ld.global.u32 	%r77, [%rd18];
	mul.wide.s32 	%rd80, %r77, 4;
	add.s64 	%rd81, %rd4, %rd80;
	ld.local.f32 	%f152, [%rd81];
	add.f32 	%f153, %f152, 0f3F800000;
	st.local.f32 	[%rd81], %f153;
	add.f32 	%f426, %f426, 0f3F800000;
$L__BB0_34:
	mul.wide.s32 	%rd19, %r49, 4;
	add.s64 	%rd20, %rd17, %rd19;
	ld.global.f32 	%f154, [%rd20];
	setp.ltu.f32 	%p18, %f154, %f1;
	@%p18 bra 	$L__BB0_36;
	ld.global.u32 	%r78, [%rd18+4];
	mul.wide.s32 	%rd82, %r78, 4;
	add.s64 	%rd83, %rd3, %rd82;
	ld.local.f32 	%f155, [%rd83];
	add.f32 	%f156, %f155, 0f3F800000;
	st.local.f32 	[%rd83], %f156;
	add.f32 	%f427, %f427, 0f3F800000;
	bra.uni 	$L__BB0_37;
$L__BB0_36:
	ld.global.u32 	%r79, [%rd18+4];
	mul.wide.s32 	%rd84, %r79, 4;
	add.s64 	%rd85, %rd4, %rd84;
	ld.local.f32 	%f157, [%rd85];
	add.f32 	%f158, %f157, 0f3F800000;
	st.local.f32 	[%rd85], %f158;
	add.f32 	%f426, %f426, 0f3F800000;
$L__BB0_37:
	add.s64 	%rd21, %rd20, %rd19;
	ld.global.f32 	%f159, [%rd21];
	setp.ltu.f32 	%p19, %f159, %f1;
	@%p19 bra 	$L__BB0_39;
	ld.global.u32 	%r80, [%rd18+8];
	mul.wide.s32 	%rd86, %r80, 4;
	add.s64 	%rd87, %rd3, %rd86;
	ld.local.f32 	%f160, [%rd87];
	add.f32 	%f161, %f160, 0f3F800000;
	st.local.f32 	[%rd87], %f161;
	add.f32 	%f427, %f427, 0f3F800000;
	bra.uni 	$L__BB0_40;
$L__BB0_39:
	ld.global.u32 	%r81, [%rd18+8];
	mul.wide.s32 	%rd88, %r81, 4;
	add.s64 	%rd89, %rd4, %rd88;
	ld.local.f32 	%f162, [%rd89];
	add.f32 	%f163, %f162, 0f3F800000;
	st.local.f32 	[%rd89], %f163;
	add.f32 	%f426, %f426, 0f3F800000;
$L__BB0_40:
	add.s64 	%rd90, %rd21, %rd19;
	ld.global.f32 	%f164, [%rd90];
	setp.ltu.f32 	%p20, %f164, %f1;
	@%p20 bra 	$L__BB0_42;
	ld.global.u32 	%r82, [%rd18+12];
	mul.wide.s32 	%rd91, %r82, 4;
	add.s64 	%rd92, %rd3, %rd91;
	ld.local.f32 	%f165, [%rd92];
	add.f32 	%f166, %f165, 0f3F800000;
	st.local.f32 	[%rd92], %f166;
	add.f32 	%f427, %f427, 0f3F800000;
	bra.uni 	$L__BB0_43;
$L__BB0_42:
	ld.global.u32 	%r83, [%rd18+12];
	mul.wide.s32 	%rd93, %r83, 4;
	add.s64 	%rd94, %rd4, %rd93;
	ld.local.f32 	%f167, [%rd94];
	add.f32 	%f168, %f167, 0f3F800000;
	st.local.f32 	[%rd94], %f168;
	add.f32 	%f426, %f426, 0f3F800000;
$L__BB0_43:
	add.s32 	%r98, %r98, 4;
$L__BB0_44:
	setp.eq.s32 	%p21, %r12, 0;
	@%p21 bra 	$L__BB0_57;
	setp.eq.s32 	%p22, %r12, 1;
	@%p22 bra 	$L__BB0_53;
	mad.lo.s32 	%r84, %r98, %r49, %r1;
	mul.wide.s32 	%rd95, %r84, 4;
	add.s64 	%rd22, %rd2, %rd95;
	ld.global.f32 	%f170, [%rd22];
	setp.ltu.f32 	%p23, %f170, %f1;
	mul.wide.u32 	%rd96, %r98, 4;
	add.s64 	%rd23, %rd1, %rd96;
	@%p23 bra 	$L__BB0_48;
	ld.global.u32 	%r85, [%rd23];
	mul.wide.s32 	%rd97, %r85, 4;
	add.s64 	%rd98, %rd3, %rd97;
	ld.local.f32 	%f171, [%rd98];
	add.f32 	%f172, %f171, 0f3F800000;
	st.local.f32 	[%rd98], %f172;
	add.f32 	%f427, %f427, 0f3F800000;
	bra.uni 	$L__BB0_49;
$L__BB0_48:
	ld.global.u32 	%r86, [%rd23];
	mul.wide.s32 	%rd99, %r86, 4;
	add.s64 	%rd100, %rd4, %rd99;
	ld.local.f32 	%f173, [%rd100];
	add.f32 	%f174, %f173, 0f3F800000;
	st.local.f32 	[%rd100], %f174;
	add.f32 	%f426, %f426, 0f3F800000;
$L__BB0_49:
	mul.wide.s32 	%rd101, %r49, 4;
	add.s64 	%rd102, %rd22, %rd101;
	ld.global.f32 	%f175, [%rd102];
	setp.ltu.f32 	%p24, %f175, %f1;
	@%p24 bra 	$L__BB0_51;
	ld.global.u32 	%r87, [%rd23+4];
	mul.wide.s32 	%rd103, %r87, 4;
	add.s64 	%rd104, %rd3, %rd103;
	ld.local.f32 	%f176, [%rd104];
	add.f32 	%f177, %f176, 0f3F800000;
	st.local.f32 	[%rd104], %f177;
	add.f32 	%f427, %f427, 0f3F800000;
	bra.uni 	$L__BB0_52;
$L__BB0_51:
	ld.global.u32 	%r88, [%rd23+4];
	mul.wide.s32 	%rd105, %r88, 4;
	add.s64 	%rd106, %rd4, %rd105;
	ld.local.f32 	%f178, [%rd106];
	add.f32 	%f179, %f178, 0f3F800000;
	st.local.f32 	[%rd106], %f179;
	add.f32 	%f426, %f426, 0f3F800000;
$L__BB0_52:
	add.s32 	%r98, %r98, 2;
$L__BB0_53:
	and.b32  	%r89, %r48, 1;
	setp.eq.b32 	%p25, %r89, 1;
	not.pred 	%p26, %p25;
	@%p26 bra 	$L__BB0_57;
	mad.lo.s32 	%r90, %r98, %r49, %r1;
	mul.wide.s32 	%rd107, %r90, 4;
	add.s64 	%rd108, %rd2, %rd107;
	ld.global.f32 	%f180, [%rd108];
	setp.ltu.f32 	%p27, %f180, %f1;
	@%p27 bra 	$L__BB0_56;
	mul.wide.u32 	%rd109, %r98, 4;
	add.s64 	%rd110, %rd1, %rd109;
	ld.global.u32 	%r91, [%rd110];
	mul.wide.s32 	%rd111, %r91, 4;
	add.s64 	%rd112, %rd3, %rd111;
	ld.local.f32 	%f181, [%rd112];
	add.f32 	%f182, %f181, 0f3F800000;
	st.local.f32 	[%rd112], %f182;
	add.f32 	%f427, %f427, 0f3F800000;
	bra.uni 	$L__BB0_57;
$L__BB0_56:
	mul.wide.u32 	%rd113, %r98, 4;
	add.s64 	%rd114, %rd1, %rd113;
	ld.global.u32 	%r92, [%rd114];
	mul.wide.s32 	%rd115, %r92, 4;
	add.s64 	%rd116, %rd4, %rd115;
	ld.local.f32 	%f183, [%rd116];
	add.f32 	%f184, %f183, 0f3F800000;
	st.local.f32 	[%rd116], %f184;
	add.f32 	%f426, %f426, 0f3F800000;
$L__BB0_57:
	setp.leu.f32 	%p28, %f427, 0f00000000;
	setp.lt.s32 	%p29, %r47, 1;
	mov.f32 	%f478, 0f00000000;
	or.pred  	%p30, %p28, %p29;
	@%p30 bra 	$L__BB0_70;
	mul.f32 	%f76, %f427, %f427;
	and.b32  	%r17, %r47, 15;
	setp.lt.u32 	%p31, %r47, 16;
	mov.f32 	%f478, 0f00000000;
	mov.b32 	%r102, 0;
	@%p31 bra 	$L__BB0_61;
	add.s64 	%rd132, %rd3, 32;
	and.b32  	%r102, %r47, 2147483632;
	neg.s32 	%r100, %r102;
	mov.f32 	%f478, 0f00000000;
$L__BB0_60:
	.pragma "nounroll";
	ld.local.v4.f32 	{%f189, %f190, %f191, %f192}, [%rd132+-32];
	mul.f32 	%f193, %f189, %f189;
	div.rn.f32 	%f194, %f193, %f76;
	add.f32 	%f195, %f478, %f194;
	mul.f32 	%f196, %f190, %f190;
	div.rn.f32 	%f197, %f196, %f76;
	add.f32 	%f198, %f195, %f197;
	mul.f32 	%f199, %f191, %f191;
	div.rn.f32 	%f200, %f199, %f76;
	add.f32 	%f201, %f198, %f200;
	mul.f32 	%f202, %f192, %f192;
	div.rn.f32 	%f203, %f202, %f76;
	add.f32 	%f204, %f201, %f203;
	ld.local.v4.f32 	{%f205, %f206, %f207, %f208}, [%rd132+-16];
	mul.f32 	%f209, %f205, %f205;
	div.rn.f32 	%f210, %f209, %f76;
	add.f32 	%f211, %f204, %f210;
	mul.f32 	%f212, %f206, %f206;
	div.rn.f32 	%f213, %f212, %f76;
	add.f32 	%f214, %f211, %f213;
	mul.f32 	%f215, %f207, %f207;
	div.rn.f32 	%f216, %f215, %f76;
	add.f32 	%f217, %f214, %f216;
	mul.f32 	%f218, %f208, %f208;
	div.rn.f32 	%f219, %f218, %f76;
	add.f32 	%f220, %f217, %f219;
	ld.local.v4.f32 	{%f221, %f222, %f223, %f224}, [%rd132];
	mul.f32 	%f225, %f221, %f221;
	div.rn.f32 	%f226, %f225, %f76;
	add.f32 	%f227, %f220, %f226;
	mul.f32 	%f228, %f222, %f222;
	div.rn.f32 	%f229, %f228, %f76;
	add.f32 	%f230, %f227, %f229;
	mul.f32 	%f231, %f223, %f223;
	div.rn.f32 	%f232, %f231, %f76;
	add.f32 	%f233, %f230, %f232;
	mul.f32 	%f234, %f224, %f224;
	div.rn.f32 	%f235, %f234, %f76;
	add.f32 	%f236, %f233, %f235;
	ld.local.v4.f32 	{%f237, %f238, %f239, %f240}, [%rd132+16];
	mul.f32 	%f241, %f237, %f237;
	div.rn.f32 	%f242, %f241, %f76;
	add.f32 	%f243, %f236, %f242;
	mul.f32 	%f244, %f238, %f238;
	div.rn.f32 	%f245, %f244, %f76;
	add.f32 	%f246, %f243, %f245;
	mul.f32 	%f247, %f239, %f239;
	div.rn.f32 	%f248, %f247, %f76;
	add.f32 	%f249, %f246, %f248;
	mul.f32 	%f250, %f240, %f240;
	div.rn.f32 	%f251, %f250, %f76;
	add.f32 	%f478, %f249, %f251;
	add.s32 	%r100, %r100, 16;
	add.s64 	%rd132, %rd132, 64;
	setp.ne.s32 	%p32, %r100, 0;
	@%p32 bra 	$L__BB0_60;
$L__BB0_61:
	setp.eq.s32 	%p33, %r17, 0;
	@%p33 bra 	$L__BB0_70;
	and.b32  	%r23, %r47, 7;
	setp.lt.u32 	%p34, %r17, 8;
	@%p34 bra 	$L__BB0_64;
	mul.wide.u32 	%rd117, %r102, 4;
	add.s64 	%rd118, %rd3, %rd117;
	ld.local.f32 	%f253, [%rd118];
	mul.f32 	%f254, %f253, %f253;
	div.rn.f32 	%f255, %f254, %f76;
	add.f32 	%f256, %f478, %f255;
	ld.local.f32 	%f257, [%rd118+4];
	mul.f32 	%f258, %f257, %f257;
	div.rn.f32 	%f259, %f258, %f76;
	add.f32 	%f260, %f256, %f259;
	ld.local.f32 	%f261, [%rd118+8];
	mul.f32 	%f262, %f261, %f261;
	div.rn.f32 	%f263, %f262, %f76;
	add.f32 	%f264, %f260, %f263;
	ld.local.f32 	%f265, [%rd118+12];
	mul.f32 	%f266, %f265, %f265;
	div.rn.f32 	%f267, %f266, %f76;
	add.f32 	%f268, %f264, %f267;
	ld.local.f32 	%f269, [%rd118+16];
	mul.f32 	%f270, %f269, %f269;
	div.rn.f32 	%f271, %f270, %f76;
	add.f32 	%f272, %f268, %f271;
	ld.local.f32 	%f273, [%rd118+20];
	mul.f32 	%f274, %f273, %f273;
	div.rn.f32 	%f275, %f274, %f76;
	add.f32 	%f276, %f272, %f275;
	ld.local.f32 	%f277, [%rd118+24];
	mul.f32 	%f278, %f277, %f277;
	div.rn.f32 	%f279, %f278, %f76;
	add.f32 	%f280, %f276, %f279;
	ld.local.f32 	%f281, [%rd118+28];
	mul.f32 	%f282, %f281, %f281;
	div.rn.f32 	%f283, %f282, %f76;
	add.f32 	%f478, %f280, %f283;
	add.s32 	%r102, %r102, 8;
$L__BB0_64:
	setp.eq.s32 	%p35, %r23, 0;
	@%p35 bra 	$L__BB0_70;
	and.b32  	%r26, %r47, 3;
	setp.lt.u32 	%p36, %r23, 4;
	@%p36 bra 	$L__BB0_67;
	mul.wide.u32 	%rd119, %r102, 4;
	add.s64 	%rd120, %rd3, %rd119;
	ld.local.f32 	%f285, [%rd120];
	mul.f32 	%f286, %f285, %f285;
	div.rn.f32 	%f287, %f286, %f76;
	add.f32 	%f288, %f478, %f287;
	ld.local.f32 	%f289, [%rd120+4];
	mul.f32 	%f290, %f289, %f289;
	div.rn.f32 	%f291, %f290, %f76;
	add.f32 	%f292, %f288, %f291;
	ld.local.f32 	%f293, [%rd120+8];
	mul.f32 	%f294, %f293, %f293;
	div.rn.f32 	%f295, %f294, %f76;
	add.f32 	%f296, %f292, %f295;
	ld.local.f32 	%f297, [%rd120+12];
	mul.f32 	%f298, %f297, %f297;
	div.rn.f32 	%f299, %f298, %f76;
	add.f32 	%f478, %f296, %f299;
	add.s32 	%r102, %r102, 4;
$L__BB0_67:
	setp.eq.s32 	%p37, %r26, 0;
	@%p37 bra 	$L__BB0_70;
	mul.wide.u32 	%rd121, %r102, 4;
	add.s64 	%rd133, %rd3, %rd121;
	neg.s32 	%r104, %r26;
$L__BB0_69:
	.pragma "nounroll";
	ld.local.f32 	%f300, [%rd133];
	mul.f32 	%f301, %f300, %f300;
	div.rn.f32 	%f302, %f301, %f76;
	add.f32 	%f478, %f478, %f302;
	add.s64 	%rd133, %rd133, 4;
	add.s32 	%r104, %r104, 1;
	setp.ne.s32 	%p38, %r104, 0;
	@%p38 bra 	$L__BB0_69;
$L__BB0_70:
	setp.lt.s32 	%p39, %r47, 1;
	setp.leu.f32 	%p40, %f426, 0f00000000;
	mov.f32 	%f487, 0f00000000;
	or.pred  	%p41, %p40, %p39;
	@%p41 bra 	$L__BB0_83;
	mul.f32 	%f90, %f426, %f426;
	and.b32  	%r32, %r47, 15;
	setp.lt.u32 	%p42, %r47, 16;
	mov.f32 	%f487, 0f00000000;
	mov.b32 	%r107, 0;
	@%p42 bra 	$L__BB0_74;
	and.b32  	%r107, %r47, 2147483632;
	neg.s32 	%r105, %r107;
	mov.f32 	%f487, 0f00000000;
$L__BB0_73:
	.pragma "nounroll";
	ld.local.v4.f32 	{%f307, %f308, %f309, %f310}, [%rd134+-32];
	mul.f32 	%f311, %f307, %f307;
	div.rn.f32 	%f312, %f311, %f90;
	add.f32 	%f313, %f487, %f312;
	mul.f32 	%f314, %f308, %f308;
	div.rn.f32 	%f315, %f314, %f90;
	add.f32 	%f316, %f313, %f315;
	mul.f32 	%f317, %f309, %f309;
	div.rn.f32 	%f318, %f317, %f90;
	add.f32 	%f319, %f316, %f318;
	mul.f32 	%f320, %f310, %f310;
	div.rn.f32 	%f321, %f320, %f90;
	add.f32 	%f322, %f319, %f321;
	ld.local.v4.f32 	{%f323, %f324, %f325, %f326}, [%rd134+-16];
	mul.f32 	%f327, %f323, %f323;
	div.rn.f32 	%f328, %f327, %f90;
	add.f32 	%f329, %f322, %f328;
	mul.f32 	%f330, %f324, %f324;
	div.rn.f32 	%f331, %f330, %f90;
	add.f32 	%f332, %f329, %f331;
	mul.f32 	%f333, %f325, %f325;
	div.rn.f32 	%f334, %f333, %f90;
	add.f32 	%f335, %f332, %f334;
	mul.f32 	%f336, %f326, %f326;
	div.rn.f32 	%f337, %f336, %f90;
	add.f32 	%f338, %f335, %f337;
	ld.local.v4.f32 	{%f339, %f340, %f341, %f342}, [%rd134];
	mul.f32 	%f343, %f339, %f339;
	div.rn.f32 	%f344, %f343, %f90;
	add.f32 	%f345, %f338, %f344;
	mul.f32 	%f346, %f340, %f340;
	div.rn.f32 	%f347, %f346, %f90;
	add.f32 	%f348, %f345, %f347;
	mul.f32 	%f349, %f341, %f341;
	div.rn.f32 	%f350, %f349, %f90;
	add.f32 	%f351, %f348, %f350;
	mul.f32 	%f352, %f342, %f342;
	div.rn.f32 	%f353, %f352, %f90;
	add.f32 	%f354, %f351, %f353;
	ld.local.v4.f32 	{%f355, %f356, %f357, %f358}, [%rd134+16];
	mul.f32 	%f359, %f355, %f355;
	div.rn.f32 	%f360, %f359, %f90;
	add.f32 	%f361, %f354, %f360;
	mul.f32 	%f362, %f356, %f356;
	div.rn.f32 	%f363, %f362, %f90;
	add.f32 	%f364, %f361, %f363;
	mul.f32 	%f365, %f357, %f357;
	div.rn.f32 	%f366, %f365, %f90;
	add.f32 	%f367, %f364, %f366;
	mul.f32 	%f368, %f358, %f358;
	div.rn.f32 	%f369, %f368, %f90;
	add.f32 	%f487, %f367, %f369;
	add.s32 	%r105, %r105, 16;
	add.s64 	%rd134, %rd134, 64;
	setp.ne.s32 	%p43, %r105, 0;
	@%p43 bra 	$L__BB0_73;
$L__BB0_74:
	setp.eq.s32 	%p44, %r32, 0;
	@%p44 bra 	$L__BB0_83;
	and.b32  	%r38, %r47, 7;
	setp.lt.u32 	%p45, %r32, 8;
	@%p45 bra 	$L__BB0_77;
	mul.wide.u32 	%rd122, %r107, 4;
	add.s64 	%rd123, %rd4, %rd122;
	ld.local.f32 	%f371, [%rd123];
	mul.f32 	%f372, %f371, %f371;
	div.rn.f32 	%f373, %f372, %f90;
	add.f32 	%f374, %f487, %f373;
	ld.local.f32 	%f375, [%rd123+4];
	mul.f32 	%f376, %f375, %f375;
	div.rn.f32 	%f377, %f376, %f90;
	add.f32 	%f378, %f374, %f377;
	ld.local.f32 	%f379, [%rd123+8];
	mul.f32 	%f380, %f379, %f379;
	div.rn.f32 	%f381, %f380, %f90;
	add.f32 	%f382, %f378, %f381;
	ld.local.f32 	%f383, [%rd123+12];
	mul.f32 	%f384, %f383, %f383;
	div.rn.f32 	%f385, %f384, %f90;
	add.f32 	%f386, %f382, %f385;
	ld.local.f32 	%f387, [%rd123+16];
	mul.f32 	%f388, %f387, %f387;
	div.rn.f32 	%f389, %f388, %f90;
	add.f32 	%f390, %f386, %f389;
	ld.local.f32 	%f391, [%rd123+20];
	mul.f32 	%f392, %f391, %f391;
	div.rn.f32 	%f393, %f392, %f90;
	add.f32 	%f394, %f390, %f393;
	ld.local.f32 	%f395, [%rd123+24];
	mul.f32 	%f396, %f395, %f395;
	div.rn.f32 	%f397, %f396, %f90;
	add.f32 	%f398, %f394, %f397;
	ld.local.f32 	%f399, [%rd123+28];
	mul.f32 	%f400, %f399, %f399;
	div.rn.f32 	%f401, %f400, %f90;
	add.f32 	%f487, %f398, %f401;
	add.s32 	%r107, %r107, 8;
$L__BB0_77:
	setp.eq.s32 	%p46, %r38, 0;
	@%p46 bra 	$L__BB0_83;
	and.b32  	%r41, %r47, 3;
	setp.lt.u32 	%p47, %r38, 4;
	@%p47 bra 	$L__BB0_80;
	mul.wide.u32 	%rd124, %r107, 4;
	add.s64 	%rd125, %rd4, %rd124;
	ld.local.f32 	%f403, [%rd125];
	mul.f32 	%f404, %f403, %f403;
	div.rn.f32 	%f405, %f404, %f90;
	add.f32 	%f406, %f487, %f405;
	ld.local.f32 	%f407, [%rd125+4];
	mul.f32 	%f408, %f407, %f407;
	div.rn.f32 	%f409, %f408, %f90;
	add.f32 	%f410, %f406, %f409;
	ld.local.f32 	%f411, [%rd125+8];
	mul.f32 	%f412, %f411, %f411;
	div.rn.f32 	%f413, %f412, %f90;
	add.f32 	%f414, %f410, %f413;
	ld.local.f32 	%f415, [%rd125+12];
	mul.f32 	%f416, %f415, %f415;
	div.rn.f32 	%f417, %f416, %f90;
	add.f32 	%f487, %f414, %f417;
	add.s32 	%r107, %r107, 4;
$L__BB0_80:
	setp.eq.s32 	%p48, %r41, 0;
	@%p48 bra 	$L__BB0_83;
	mul.wide.u32 	%rd126, %r107, 4;
	add.s64 	%rd135, %rd4, %rd126;
	neg.s32 	%r109, %r41;
$L__BB0_82:
	.pragma "nounroll";
	ld.local.f32 	%f418, [%rd135];
	mul.f32 	%f419, %f418, %f418;
	div.rn.f32 	%f420, %f419, %f90;
	add.f32 	%f487, %f487, %f420;
	add.s64 	%rd135, %rd135, 4;
	add.s32 	%r109, %r109, 1;
	setp.ne.s32 	%p49, %r109, 0;
	@%p49 bra 	$L__BB0_82;
$L__BB0_83:
	ld.param.u64 	%rd130, [_Z21calculate_gina_scoresPfS_Piiii_param_0];
	add.f32 	%f421, %f427, %f426;
	div.rn.f32 	%f422, %f427, %f421;
	div.rn.f32 	%f423, %f426, %f421;
	mul.f32 	%f424, %f423, %f487;
	fma.rn.f32 	%f425, %f422, %f478, %f424;
	cvta.to.global.u64 	%rd127, %rd130;
	add.s64 	%rd129, %rd127, %rd40;
	st.global.f32 	[%rd129], %f425;
$L__BB0_84:
	ret;

}
	// .globl	_Z20find_best_gina_scorePiPfi
.visible .entry _Z20find_best_gina_scorePiPfi(
	.param .u64 .ptr .align 1 _Z20find_best_gina_scorePiPfi_param_0,
	.param .u64 .ptr .align 1 _Z20find_best_gina_scorePiPfi_param_1,
	.param .u32 _Z20find_best_gina_scorePiPfi_param_2
)
{
	.reg .pred 	%p<7>;
	.reg .b32 	%r<26>;
	.reg .b32 	%f<10>;
	.reg .b64 	%rd<14>;
	// demoted variable
	.shared .align 4 .b8 _ZZ20find_best_gina_scorePiPfiE10scan_array[8192];
	// demoted variable
	.shared .align 4 .b8 _ZZ20find_best_gina_scorePiPfiE8ii_array[8192];
	ld.param.u64 	%rd3, [_Z20find_best_gina_scorePiPfi_param_0];
	ld.param.u64 	%rd4, [_Z20find_best_gina_scorePiPfi_param_1];
	ld.param.u32 	%r11, [_Z20find_best_gina_scorePiPfi_param_2];
	cvta.to.global.u64 	%rd1, %rd3;
	cvta.to.global.u64 	%rd2, %rd4;
	mov.u32 	%r1, %tid.x;
	mov.u32 	%r2, %ctaid.x;
	mov.u32 	%r25, %ntid.x;
	mul.lo.s32 	%r12, %r2, %r25;
	shl.b32 	%r13, %r12, 1;
	add.s32 	%r4, %r13, %r1;
	setp.ge.u32 	%p1, %r4, %r11;
	shl.b32 	%r14, %r1, 2;
	mov.u32 	%r15, _ZZ20find_best_gina_scorePiPfiE10scan_array;
	add.s32 	%r5, %r15, %r14;
	mov.u32 	%r16, _ZZ20find_best_gina_scorePiPfiE8ii_array;
	add.s32 	%r6, %r16, %r14;
	@%p1 bra 	$L__BB1_2;
	mul.wide.u32 	%rd5, %r4, 4;
	add.s64 	%rd6, %rd2, %rd5;
	ld.global.f32 	%f2, [%rd6];
	st.shared.f32 	[%r5], %f2;
	add.s64 	%rd7, %rd1, %rd5;
	ld.global.u32 	%r17, [%rd7];
	cvt.rn.f32.s32 	%f3, %r17;
	st.shared.f32 	[%r6], %f3;
$L__BB1_2:
	add.s32 	%r7, %r4, %r25;
	setp.ge.u32 	%p2, %r7, %r11;
	@%p2 bra 	$L__BB1_4;
	mul.wide.u32 	%rd8, %r7, 4;
	add.s64 	%rd9, %rd2, %rd8;
	ld.global.f32 	%f4, [%rd9];
	shl.b32 	%r18, %r25, 2;
	add.s32 	%r19, %r5, %r18;
	st.shared.f32 	[%r19], %f4;
	add.s64 	%rd10, %rd1, %rd8;
	ld.global.u32 	%r20, [%rd10];
	cvt.rn.f32.s32 	%f5, %r20;
	add.s32 	%r21, %r6, %r18;
	st.shared.f32 	[%r21], %f5;
$L__BB1_4:
	mov.u32 	%r8, %r25;
	bar.sync 	0;
	setp.ge.u32 	%p3, %r1, %r8;
	@%p3 bra 	$L__BB1_7;
	ld.shared.f32 	%f6, [%r5];
	shl.b32 	%r9, %r8, 2;
	add.s32 	%r22, %r5, %r9;
	ld.shared.f32 	%f1, [%r22];
	setp.geu.f32 	%p4, %f6, %f1;
	@%p4 bra 	$L__BB1_7;
	st.shared.f32 	[%r5], %f1;
	add.s32 	%r23, %r6, %r9;
	ld.shared.f32 	%f7, [%r23];
	st.shared.f32 	[%r6], %f7;
$L__BB1_7:
	shr.u32 	%r25, %r8, 1;
	setp.gt.u32 	%p5, %r8, 1;
	@%p5 bra 	$L__BB1_4;
	bar.sync 	0;
	setp.ne.s32 	%p6, %r1, 0;
	@%p6 bra 	$L__BB1_10;
	ld.shared.f32 	%f8, [_ZZ20find_best_gina_scorePiPfiE8ii_array];
	cvt.rzi.s32.f32 	%r24, %f8;
	mul.wide.u32 	%rd11, %r2, 4;
	add.s64 	%rd12, %rd1, %rd11;
	st.global.u32 	[%rd12], %r24;
	ld.shared.f32 	%f9, [_ZZ20find_best_gina_scorePiPfiE10scan_array];
	add.s64 	%rd13, %rd2, %rd11;
	st.global.f32 	[%rd13], %f9;
$L__BB1_10:
	ret;

}
	// .globl	_Z10split_dataPfS_iiii
.visible .entry _Z10split_dataPfS_iiii(
	.param .u64 .ptr .align 1 _Z10split_dataPfS_iiii_param_0,
	.param .u64 .ptr .align 1 _Z10split_dataPfS_iiii_param_1,
	.param .u32 _Z10split_dataPfS_iiii_param_2,
	.param .u32 _Z10split_dataPfS_iiii_param_3,
	.param .u32 _Z10split_dataPfS_iiii_param_4,
	.param .u32 _Z10split_dataPfS_iiii_param_5
)
{
	.reg .pred 	%p<3>;
	.reg .b32 	%r<12>;
	.reg .b32 	%f<3>;
	.reg .b64 	%rd<11>;

	ld.param.u64 	%rd3, [_Z10split_dataPfS_iiii_param_0];
	ld.param.u64 	%rd2, [_Z10split_dataPfS_iiii_param_1];
	ld.param.u32 	%r2, [_Z10split_dataPfS_iiii_param_2];
	ld.param.u32 	%r3, [_Z10split_dataPfS_iiii_param_3];
	ld.param.u32 	%r5, [_Z10split_dataPfS_iiii_param_4];
	ld.param.u32 	%r4, [_Z10split_dataPfS_iiii_param_5];
	cvta.to.global.u64 	%rd1, %rd3;
	mov.u32 	%r6, %tid.x;
	mov.u32 	%r7, %ctaid.x;
	mov.u32 	%r8, %ntid.x;
	mad.lo.s32 	%r1, %r7, %r8, %r6;
	setp.ge.s32 	%p1, %r1, %r5;
	@%p1 bra 	$L__BB2_4;
	cvta.to.global.u64 	%rd4, %rd2;
	mad.lo.s32 	%r9, %r4, %r1, %r3;
	mul.wide.s32 	%rd5, %r9, 4;
	add.s64 	%rd6, %rd4, %rd5;
	ld.global.f32 	%f1, [%rd6];
	cvt.rn.f32.s32 	%f2, %r2;
	setp.gtu.f32 	%p2, %f1, %f2;
	@%p2 bra 	$L__BB2_3;
	mul.wide.s32 	%rd7, %r1, 4;
	add.s64 	%rd8, %rd1, %rd7;
	mov.b32 	%r10, 1065353216;
	st.global.u32 	[%rd8], %r10;
	bra.uni 	$L__BB2_4;
$L__BB2_3:
	mul.wide.s32 	%rd9, %r1, 4;
	add.s64 	%rd10, %rd1, %rd9;
	mov.b32 	%r11, 0;
	st.global.u32 	[%rd10], %r11;
$L__BB2_4:
	ret;

}
	// .globl	_Z14reduction_scanPfPiS_S0_i
.visible .entry _Z14reduction_scanPfPiS_S0_i(
	.param .u64 .ptr .align 1 _Z14reduction_scanPfPiS_S0_i_param_0,
	.param .u64 .ptr .align 1 _Z14reduction_scanPfPiS_S0_i_param_1,
	.param .u64 .ptr .align 1 _Z14reduction_scanPfPiS_S0_i_param_2,
	.param .u64 .ptr .align 1 _Z14reduction_scanPfPiS_S0_i_param_3,
	.param .u32 _Z14reduction_scanPfPiS_S0_i_param_4
)
{
	.reg .pred 	%p<7>;
	.reg .b32 	%r<33>;
	.reg .b32 	%f<13>;
	.reg .b64 	%rd<18>;
	// demoted variable
	.shared .align 4 .b8 _ZZ14reduction_scanPfPiS_S0_iE10scan_array[8192];
	// demoted variable
	.shared .align 4 .b8 _ZZ14reduction_scanPfPiS_S0_iE8ii_array[8192];
	ld.param.u64 	%rd5, [_Z14reduction_scanPfPiS_S0_i_param_0];
	ld.param.u64 	%rd6, [_Z14reduction_scanPfPiS_S0_i_param_1];
	ld.param.u64 	%rd3, [_Z14reduction_scanPfPiS_S0_i_param_2];
	ld.param.u64 	%rd4, [_Z14reduction_scanPfPiS_S0_i_param_3];
	ld.param.u32 	%r11, [_Z14reduction_scanPfPiS_S0_i_param_4];
	cvta.to.global.u64 	%rd1, %rd6;
	cvta.to.global.u64 	%rd2, %rd5;
	mov.u32 	%r1, %tid.x;
	mov.u32 	%r2, %ctaid.x;
	mov.u32 	%r32, %ntid.x;
	mul.lo.s32 	%r12, %r2, %r32;
	shl.b32 	%r13, %r12, 1;
	add.s32 	%r4, %r13, %r1;
	setp.ge.u32 	%p1, %r4, %r11;
	shl.b32 	%r14, %r1, 2;
	mov.u32 	%r15, _ZZ14reduction_scanPfPiS_S0_iE10scan_array;
	add.s32 	%r5, %r15, %r14;
	@%p1 bra 	$L__BB3_2;
	mul.wide.u32 	%rd7, %r4, 4;
	add.s64 	%rd8, %rd2, %rd7;
	ld.global.f32 	%f5, [%rd8];
	st.shared.f32 	[%r5], %f5;
	add.s64 	%rd9, %rd1, %rd7;
	ld.global.u32 	%r17, [%rd9];
	cvt.rn.f32.s32 	%f12, %r17;
	bra.uni 	$L__BB3_3;
$L__BB3_2:
	mov.b32 	%r16, 0;
	st.shared.u32 	[%r5], %r16;
	mov.f32 	%f12, 0f4CEB79A3;
$L__BB3_3:
	mov.u32 	%r19, _ZZ14reduction_scanPfPiS_S0_iE8ii_array;
	add.s32 	%r6, %r19, %r14;
	st.shared.f32 	[%r6], %f12;
	add.s32 	%r7, %r4, %r32;
	setp.ge.u32 	%p2, %r7, %r11;
	@%p2 bra 	$L__BB3_5;
	mul.wide.u32 	%rd10, %r7, 4;
	add.s64 	%rd11, %rd2, %rd10;
	ld.global.f32 	%f6, [%rd11];
	shl.b32 	%r25, %r32, 2;
	add.s32 	%r26, %r5, %r25;
	st.shared.f32 	[%r26], %f6;
	add.s64 	%rd12, %rd1, %rd10;
	ld.global.u32 	%r27, [%rd12];
	cvt.rn.f32.s32 	%f7, %r27;
	add.s32 	%r28, %r6, %r25;
	st.shared.f32 	[%r28], %f7;
	bra.uni 	$L__BB3_6;
$L__BB3_5:
	shl.b32 	%r20, %r32, 2;
	add.s32 	%r21, %r5, %r20;
	mov.b32 	%r22, 0;
	st.shared.u32 	[%r21], %r22;
	add.s32 	%r23, %r6, %r20;
	mov.b32 	%r24, 1290500515;
	st.shared.u32 	[%r23], %r24;
$L__BB3_6:
	mov.u32 	%r8, %r32;
	bar.sync 	0;
	setp.ge.u32 	%p3, %r1, %r8;
	@%p3 bra 	$L__BB3_9;
	ld.shared.f32 	%f8, [%r5];
	shl.b32 	%r9, %r8, 2;
	add.s32 	%r29, %r5, %r9;
	ld.shared.f32 	%f3, [%r29];
	setp.geu.f32 	%p4, %f8, %f3;
	@%p4 bra 	$L__BB3_9;
	st.shared.f32 	[%r5], %f3;
	add.s32 	%r30, %r6, %r9;
	ld.shared.f32 	%f9, [%r30];
	st.shared.f32 	[%r6], %f9;
$L__BB3_9:
	shr.u32 	%r32, %r8, 1;
	setp.gt.u32 	%p5, %r8, 1;
	@%p5 bra 	$L__BB3_6;
	bar.sync 	0;
	setp.ne.s32 	%p6, %r1, 0;
	@%p6 bra 	$L__BB3_12;
	ld.shared.f32 	%f10, [_ZZ14reduction_scanPfPiS_S0_iE8ii_array];
	cvt.rzi.s32.f32 	%r31, %f10;
	cvta.to.global.u64 	%rd13, %rd4;
	mul.wide.u32 	%rd14, %r2, 4;
	add.s64 	%rd15, %rd13, %rd14;
	st.global.u32 	[%rd15], %r31;
	ld.shared.f32 	%f11, [_ZZ14reduction_scanPfPiS_S0_iE10scan_array];
	cvta.to.global.u64 	%rd16, %rd3;
	add.s64 	%rd17, %rd16, %rd14;
	st.global.f32 	[%rd17], %f11;
$L__BB3_12:
	ret;

}


// ===== COMPILED SASS (sm_100) =====

	.target	sm_100

	.elftype	@"ET_EXEC"


//--------------------- .note.nv.tkinfo           --------------------------
	.section	.note.nv.tkinfo,"",@"SHT_NOTE"
	.sectionflags	@"SHF_NOTE_NV_TKINFO"
	.tkinfo
        /*0018*/ 	.word	0x00000002
        /*0030*/ 	.string	""
        /*0030*/ 	.string	"ptxas"
        /*0030*/ 	.string	"Cuda compilation tools, release 13.0, V13.0.88"
        /*0030*/ 	.string	"Build cuda_13.0.r13.0/compiler.36424714_0"
        /*0030*/ 	.string	"-arch sm_100 -m 64 "



//--------------------- .note.nv.cuinfo           --------------------------
	.section	.note.nv.cuinfo,"",@"SHT_NOTE"
	.sectionflags	@"SHF_NOTE_NV_CUINFO"
        /*0018*/ 	.short	0x0002
        /*001a*/ 	.short	0x0064
        /*001c*/ 	.short	0x0082
	.zero		2


//--------------------- .nv.info                  --------------------------
	.section	.nv.info,"",@"SHT_CUDA_INFO"
	.align	4


	//----- nvinfo : EIATTR_REGCOUNT
	.align		4
        /*0000*/ 	.byte	0x04, 0x2f
        /*0002*/ 	.short	(.L_1 - .L_0)
	.align		4
.L_0:
        /*0004*/ 	.word	index@(_Z21calculate_gina_scoresPfS_Piiii)
        /*0008*/ 	.word	0x0000001c


	//----- nvinfo : EIATTR_FRAME_SIZE
	.align		4
.L_1:
        /*000c*/ 	.byte	0x04, 0x11
        /*000e*/ 	.short	(.L_3 - .L_2)
	.align		4
.L_2:
        /*0010*/ 	.word	index@($__internal_0_$__cuda_sm3x_div_rn_noftz_f32_slowpath)
        /*0014*/ 	.word	0x000000a0


	//----- nvinfo : EIATTR_FRAME_SIZE
	.align		4
.L_3:
        /*0018*/ 	.byte	0x04, 0x11
        /*001a*/ 	.short	(.L_5 - .L_4)
	.align		4
.L_4:
        /*001c*/ 	.word	index@(_Z21calculate_gina_scoresPfS_Piiii)
        /*0020*/ 	.word	0x000000a0


	//----- nvinfo : EIATTR_REGCOUNT
	.align		4
.L_5:
        /*0024*/ 	.byte	0x04, 0x2f
        /*0026*/ 	.short	(.L_7 - .L_6)
	.align		4
.L_6:
        /*0028*/ 	.word	index@(_Z20find_best_gina_scorePiPfi)
        /*002c*/ 	.word	0x00000012


	//----- nvinfo : EIATTR_FRAME_SIZE
	.align		4
.L_7:
        /*0030*/ 	.byte	0x04, 0x11
        /*0032*/ 	.short	(.L_9 - .L_8)
	.align		4
.L_8:
        /*0034*/ 	.word	index@(_Z20find_best_gina_scorePiPfi)
        /*0038*/ 	.word	0x00000000


	//----- nvinfo : EIATTR_REGCOUNT
	.align		4
.L_9:
        /*003c*/ 	.byte	0x04, 0x2f
        /*003e*/ 	.short	(.L_11 - .L_10)
	.align		4
.L_10:
        /*0040*/ 	.word	index@(_Z10split_dataPfS_iiii)
        /*0044*/ 	.word	0x0000000c


	//----- nvinfo : EIATTR_FRAME_SIZE
	.align		4
.L_11:
        /*0048*/ 	.byte	0x04, 0x11
        /*004a*/ 	.short	(.L_13 - .L_12)
	.align		4
.L_12:
        /*004c*/ 	.word	index@(_Z10split_dataPfS_iiii)
        /*0050*/ 	.word	0x00000000


	//----- nvinfo : EIATTR_REGCOUNT
	.align		4
.L_13:
        /*0054*/ 	.byte	0x04, 0x2f
        /*0056*/ 	.short	(.L_15 - .L_14)
	.align		4
.L_14:
        /*0058*/ 	.word	index@(_Z14reduction_scanPfPiS_S0_i)
        /*005c*/ 	.word	0x00000012


	//----- nvinfo : EIATTR_FRAME_SIZE
	.align		4
.L_15:
        /*0060*/ 	.byte	0x04, 0x11
        /*0062*/ 	.short	(.L_17 - .L_16)
	.align		4
.L_16:
        /*0064*/ 	.word	index@(_Z14reduction_scanPfPiS_S0_i)
        /*0068*/ 	.word	0x00000000


	//----- nvinfo : EIATTR_MIN_STACK_SIZE
	.align		4
.L_17:
        /*006c*/ 	.byte	0x04, 0x12
        /*006e*/ 	.short	(.L_19 - .L_18)
	.align		4
.L_18:
        /*0070*/ 	.word	index@(_Z14reduction_scanPfPiS_S0_i)
        /*0074*/ 	.word	0x00000000


	//----- nvinfo : EIATTR_MIN_STACK_SIZE
	.align		4
.L_19:
        /*0078*/ 	.byte	0x04, 0x12
        /*007a*/ 	.short	(.L_21 - .L_20)
	.align		4
.L_20:
        /*007c*/ 	.word	index@(_Z10split_dataPfS_iiii)
        /*0080*/ 	.word	0x00000000


	//----- nvinfo : EIATTR_MIN_STACK_SIZE
	.align		4
.L_21:
        /*0084*/ 	.byte	0x04, 0x12
        /*0086*/ 	.short	(.L_23 - .L_22)
	.align		4
.L_22:
        /*0088*/ 	.word	index@(_Z20find_best_gina_scorePiPfi)
        /*008c*/ 	.word	0x00000000


	//----- nvinfo : EIATTR_MIN_STACK_SIZE
	.align		4
.L_23:
        /*0090*/ 	.byte	0x04, 0x12
        /*0092*/ 	.short	(.L_25 - .L_24)
	.align		4
.L_24:
        /*0094*/ 	.word	index@(_Z21calculate_gina_scoresPfS_Piiii)
        /*0098*/ 	.word	0x000000a0
.L_25:


//--------------------- .nv.compat                --------------------------
	.section	.nv.compat,"",@"SHT_CUDA_COMPAT_INFO"
	.align	4
        /*0000*/ 	.byte	0x02, 0x09, 0x00, 0x00, 0x02, 0x02, 0x01, 0x00, 0x02, 0x05, 0x05, 0x00, 0x03, 0x07, 0x01, 0x01
        /*0010*/ 	.byte	0x02, 0x03, 0x00, 0x00, 0x02, 0x06, 0x01, 0x00, 0x04, 0x0b, 0x08, 0x00, 0x01, 0x00, 0x00, 0x00
        /*0020*/ 	.byte	0x00, 0x00, 0x00, 0x00


//--------------------- .nv.info._Z14reduction_scanPfPiS_S0_i --------------------------
	.section	.nv.info._Z14reduction_scanPfPiS_S0_i,"",@"SHT_CUDA_INFO"
	.sectionflags	@""
	.align	4


	//----- nvinfo : EIATTR_CUDA_API_VERSION
	.align		4
        /*0000*/ 	.byte	0x04, 0x37
        /*0002*/ 	.short	(.L_27 - .L_26)
.L_26:
        /*0004*/ 	.word	0x00000082


	//----- nvinfo : EIATTR_KPARAM_INFO
	.align		4
.L_27:
        /*0008*/ 	.byte	0x04, 0x17
        /*000a*/ 	.short	(.L_29 - .L_28)
.L_28:
        /*000c*/ 	.word	0x00000000
        /*0010*/ 	.short	0x0004
        /*0012*/ 	.short	0x0020
        /*0014*/ 	.byte	0x00, 0xf0, 0x11, 0x00


	//----- nvinfo : EIATTR_KPARAM_INFO
	.align		4
.L_29:
        /*0018*/ 	.byte	0x04, 0x17
        /*001a*/ 	.short	(.L_31 - .L_30)
.L_30:
        /*001c*/ 	.word	0x00000000
        /*0020*/ 	.short	0x0003
        /*0022*/ 	.short	0x0018
        /*0024*/ 	.byte	0x00, 0xf5, 0x21, 0x00


	//----- nvinfo : EIATTR_KPARAM_INFO
	.align		4
.L_31:
        /*0028*/ 	.byte	0x04, 0x17
        /*002a*/ 	.short	(.L_33 - .L_32)
.L_32:
        /*002c*/ 	.word	0x00000000
        /*0030*/ 	.short	0x0002
        /*0032*/ 	.short	0x0010
        /*0034*/ 	.byte	0x00, 0xf5, 0x21, 0x00


	//----- nvinfo : EIATTR_KPARAM_INFO
	.align		4
.L_33:
        /*0038*/ 	.byte	0x04, 0x17
        /*003a*/ 	.short	(.L_35 - .L_34)
.L_34:
        /*003c*/ 	.word	0x00000000
        /*0040*/ 	.short	0x0001
        /*0042*/ 	.short	0x0008
        /*0044*/ 	.byte	0x00, 0xf5, 0x21, 0x00


	//----- nvinfo : EIATTR_KPARAM_INFO
	.align		4
.L_35:
        /*0048*/ 	.byte	0x04, 0x17
        /*004a*/ 	.short	(.L_37 - .L_36)
.L_36:
        /*004c*/ 	.word	0x00000000
        /*0050*/ 	.short	0x0000
        /*0052*/ 	.short	0x0000
        /*0054*/ 	.byte	0x00, 0xf5, 0x21, 0x00


	//----- nvinfo : EIATTR_SPARSE_MMA_MASK
	.align		4
.L_37:
        /*0058*/ 	.byte	0x03, 0x50
        /*005a*/ 	.short	0x0000


	//----- nvinfo : EIATTR_MAXREG_COUNT
	.align		4
        /*005c*/ 	.byte	0x03, 0x1b
        /*005e*/ 	.short	0x00ff


	//----- nvinfo : EIATTR_NUM_BARRIERS
	.align		4
        /*0060*/ 	.byte	0x02, 0x4c
        /*0062*/ 	.byte	0x01
	.zero		1


	//----- nvinfo : EIATTR_MERCURY_ISA_VERSION
	.align		4
        /*0064*/ 	.byte	0x03, 0x5f
        /*0066*/ 	.short	0x0101


	//----- nvinfo : EIATTR_VRC_CTA_INIT_COUNT
	.align		4
        /*0068*/ 	.byte	0x02, 0x4a
	.zero		1
	.zero		1


	//----- nvinfo : EIATTR_EXIT_INSTR_OFFSETS
	.align		4
        /*006c*/ 	.byte	0x04, 0x1c
        /*006e*/ 	.short	(.L_39 - .L_38)


	//   ....[0]....
.L_38:
        /*0070*/ 	.word	0x00000410


	//   ....[1]....
        /*0074*/ 	.word	0x000004e0


	//----- nvinfo : EIATTR_CRS_STACK_SIZE
	.align		4
.L_39:
        /*0078*/ 	.byte	0x04, 0x1e
        /*007a*/ 	.short	(.L_41 - .L_40)
.L_40:
        /*007c*/ 	.word	0x00000000


	//----- nvinfo : EIATTR_CBANK_PARAM_SIZE
	.align		4
.L_41:
        /*0080*/ 	.byte	0x03, 0x19
        /*0082*/ 	.short	0x0024


	//----- nvinfo : EIATTR_PARAM_CBANK
	.align		4
        /*0084*/ 	.byte	0x04, 0x0a
        /*0086*/ 	.short	(.L_43 - .L_42)
	.align		4
.L_42:
        /*0088*/ 	.word	index@(.nv.constant0._Z14reduction_scanPfPiS_S0_i)
        /*008c*/ 	.short	0x0380
        /*008e*/ 	.short	0x0024


	//----- nvinfo : EIATTR_SW_WAR
	.align		4
.L_43:
        /*0090*/ 	.byte	0x04, 0x36
        /*0092*/ 	.short	(.L_45 - .L_44)
.L_44:
        /*0094*/ 	.word	0x00000008
.L_45:


//--------------------- .nv.info._Z10split_dataPfS_iiii --------------------------
	.section	.nv.info._Z10split_dataPfS_iiii,"",@"SHT_CUDA_INFO"
	.sectionflags	@""
	.align	4


	//----- nvinfo : EIATTR_CUDA_API_VERSION
	.align		4
        /*0000*/ 	.byte	0x04, 0x37
        /*0002*/ 	.short	(.L_47 - .L_46)
.L_46:
        /*0004*/ 	.word	0x00000082


	//----- nvinfo : EIATTR_KPARAM_INFO
	.align		4
.L_47:
        /*0008*/ 	.byte	0x04, 0x17
        /*000a*/ 	.short	(.L_49 - .L_48)
.L_48:
        /*000c*/ 	.word	0x00000000
        /*0010*/ 	.short	0x0005
        /*0012*/ 	.short	0x001c
        /*0014*/ 	.byte	0x00, 0xf0, 0x11, 0x00


	//----- nvinfo : EIATTR_KPARAM_INFO
	.align		4
.L_49:
        /*0018*/ 	.byte	0x04, 0x17
        /*001a*/ 	.short	(.L_51 - .L_50)
.L_50:
        /*001c*/ 	.word	0x00000000
        /*0020*/ 	.short	0x0004
        /*0022*/ 	.short	0x0018
        /*0024*/ 	.byte	0x00, 0xf0, 0x11, 0x00


	//----- nvinfo : EIATTR_KPARAM_INFO
	.align		4
.L_51:
        /*0028*/ 	.byte	0x04, 0x17
        /*002a*/ 	.short	(.L_53 - .L_52)
.L_52:
        /*002c*/ 	.word	0x00000000
        /*0030*/ 	.short	0x0003
        /*0032*/ 	.short	0x0014
        /*0034*/ 	.byte	0x00, 0xf0, 0x11, 0x00


	//----- nvinfo : EIATTR_KPARAM_INFO
	.align		4
.L_53:
        /*0038*/ 	.byte	0x04, 0x17
        /*003a*/ 	.short	(.L_55 - .L_54)
.L_54:
        /*003c*/ 	.word	0x00000000
        /*0040*/ 	.short	0x0002
        /*0042*/ 	.short	0x0010
        /*0044*/ 	.byte	0x00, 0xf0, 0x11, 0x00


	//----- nvinfo : EIATTR_KPARAM_INFO
	.align		4
.L_55:
        /*0048*/ 	.byte	0x04, 0x17
        /*004a*/ 	.short	(.L_57 - .L_56)
.L_56:
        /*004c*/ 	.word	0x00000000
        /*0050*/ 	.short	0x0001
        /*0052*/ 	.short	0x0008
        /*0054*/ 	.byte	0x00, 0xf5, 0x21, 0x00


	//----- nvinfo : EIATTR_KPARAM_INFO
	.align		4
.L_57:
        /*0058*/ 	.byte	0x04, 0x17
        /*005a*/ 	.short	(.L_59 - .L_58)
.L_58:
        /*005c*/ 	.word	0x00000000
        /*0060*/ 	.short	0x0000
        /*0062*/ 	.short	0x0000
        /*0064*/ 	.byte	0x00, 0xf5, 0x21, 0x00


	//----- nvinfo : EIATTR_SPARSE_MMA_MASK
	.align		4
.L_59:
        /*0068*/ 	.byte	0x03, 0x50
        /*006a*/ 	.short	0x0000


	//----- nvinfo : EIATTR_MAXREG_COUNT
	.align		4
        /*006c*/ 	.byte	0x03, 0x1b
        /*006e*/ 	.short	0x00ff


	//----- nvinfo : EIATTR_MERCURY_ISA_VERSION
	.align		4
        /*0070*/ 	.byte	0x03, 0x5f
        /*0072*/ 	.short	0x0101


	//----- nvinfo : EIATTR_VRC_CTA_INIT_COUNT
	.align		4
        /*0074*/ 	.byte	0x02, 0x4a
	.zero		1
	.zero		1


	//----- nvinfo : EIATTR_EXIT_INSTR_OFFSETS
	.align		4
        /*0078*/ 	.byte	0x04, 0x1c
        /*007a*/ 	.short	(.L_61 - .L_60)


	//   ....[0]....
.L_60:
        /*007c*/ 	.word	0x00000070


	//   ....[1]....
        /*0080*/ 	.word	0x00000150


	//   ....[2]....
        /*0084*/ 	.word	0x00000190


	//----- nvinfo : EIATTR_CBANK_PARAM_SIZE
	.align		4
.L_61:
        /*0088*/ 	.byte	0x03, 0x19
        /*008a*/ 	.short	0x0020


	//----- nvinfo : EIATTR_PARAM_CBANK
	.align		4
        /*008c*/ 	.byte	0x04, 0x0a
        /*008e*/ 	.short	(.L_63 - .L_62)
	.align		4
.L_62:
        /*0090*/ 	.word	index@(.nv.constant0._Z10split_dataPfS_iiii)
        /*0094*/ 	.short	0x0380
        /*0096*/ 	.short	0x0020


	//----- nvinfo : EIATTR_SW_WAR
	.align		4
.L_63:
        /*0098*/ 	.byte	0x04, 0x36
        /*009a*/ 	.short	(.L_65 - .L_64)
.L_64:
        /*009c*/ 	.word	0x00000008
.L_65:


//--------------------- .nv.info._Z20find_best_gina_scorePiPfi --------------------------
	.section	.nv.info._Z20find_best_gina_scorePiPfi,"",@"SHT_CUDA_INFO"
	.sectionflags	@""
	.align	4


	//----- nvinfo : EIATTR_CUDA_API_VERSION
	.align		4
        /*0000*/ 	.byte	0x04, 0x37
        /*0002*/ 	.short	(.L_67 - .L_66)
.L_66:
        /*0004*/ 	.word	0x00000082


	//----- nvinfo : EIATTR_KPARAM_INFO
	.align		4
.L_67:
        /*0008*/ 	.byte	0x04, 0x17
        /*000a*/ 	.short	(.L_69 - .L_68)
.L_68:
        /*000c*/ 	.word	0x00000000
        /*0010*/ 	.short	0x0002
        /*0012*/ 	.short	0x0010
        /*0014*/ 	.byte	0x00, 0xf0, 0x11, 0x00


	//----- nvinfo : EIATTR_KPARAM_INFO
	.align		4
.L_69:
        /*0018*/ 	.byte	0x04, 0x17
        /*001a*/ 	.short	(.L_71 - .L_70)
.L_70:
        /*001c*/ 	.word	0x00000000
        /*0020*/ 	.short	0x0001
        /*0022*/ 	.short	0x0008
        /*0024*/ 	.byte	0x00, 0xf5, 0x21, 0x00


	//----- nvinfo : EIATTR_KPARAM_INFO
	.align		4
.L_71:
        /*0028*/ 	.byte	0x04, 0x17
        /*002a*/ 	.short	(.L_73 - .L_72)
.L_72:
        /*002c*/ 	.word	0x00000000
        /*0030*/ 	.short	0x0000
        /*0032*/ 	.short	0x0000
        /*0034*/ 	.byte	0x00, 0xf5, 0x21, 0x00


	//----- nvinfo : EIATTR_SPARSE_MMA_MASK
	.align		4
.L_73:
        /*0038*/ 	.byte	0x03, 0x50
        /*003a*/ 	.short	0x0000


	//----- nvinfo : EIATTR_MAXREG_COUNT
	.align		4
        /*003c*/ 	.byte	0x03, 0x1b
        /*003e*/ 	.short	0x00ff


	//----- nvinfo : EIATTR_NUM_BARRIERS
	.align		4
        /*0040*/ 	.byte	0x02, 0x4c
        /*0042*/ 	.byte	0x01
	.zero		1


	//----- nvinfo : EIATTR_MERCURY_ISA_VERSION
	.align		4
        /*0044*/ 	.byte	0x03, 0x5f
        /*0046*/ 	.short	0x0101


	//----- nvinfo : EIATTR_VRC_CTA_INIT_COUNT
	.align		4
        /*0048*/ 	.byte	0x02, 0x4a
	.zero		1
	.zero		1


	//----- nvinfo : EIATTR_EXIT_INSTR_OFFSETS
	.align		4
        /*004c*/ 	.byte	0x04, 0x1c
        /*004e*/ 	.short	(.L_75 - .L_74)


	//   ....[0]....
.L_74:
        /*0050*/ 	.word	0x000003a0


	//   ....[1]....
        /*0054*/ 	.word	0x00000470


	//----- nvinfo : EIATTR_CRS_STACK_SIZE
	.align		4
.L_75:
        /*0058*/ 	.byte	0x04, 0x1e
        /*005a*/ 	.short	(.L_77 - .L_76)
.L_76:
        /*005c*/ 	.word	0x00000000


	//----- nvinfo : EIATTR_CBANK_PARAM_SIZE
	.align		4
.L_77:
        /*0060*/ 	.byte	0x03, 0x19
        /*0062*/ 	.short	0x0014


	//----- nvinfo : EIATTR_PARAM_CBANK
	.align		4
        /*0064*/ 	.byte	0x04, 0x0a
        /*0066*/ 	.short	(.L_79 - .L_78)
	.align		4
.L_78:
        /*0068*/ 	.word	index@(.nv.constant0._Z20find_best_gina_scorePiPfi)
        /*006c*/ 	.short	0x0380
        /*006e*/ 	.short	0x0014


	//----- nvinfo : EIATTR_SW_WAR
	.align		4
.L_79:
        /*0070*/ 	.byte	0x04, 0x36
        /*0072*/ 	.short	(.L_81 - .L_80)
.L_80:
        /*0074*/ 	.word	0x00000008
.L_81:


//--------------------- .nv.info._Z21calculate_gina_scoresPfS_Piiii --------------------------
	.section	.nv.info._Z21calculate_gina_scoresPfS_Piiii,"",@"SHT_CUDA_INFO"
	.sectionflags	@""
	.align	4


	//----- nvinfo : EIATTR_CUDA_API_VERSION
	.align		4
        /*0000*/ 	.byte	0x04, 0x37
        /*0002*/ 	.short	(.L_83 - .L_82)
.L_82:
        /*0004*/ 	.word	0x00000082


	//----- nvinfo : EIATTR_KPARAM_INFO
	.align		4
.L_83:
        /*0008*/ 	.byte	0x04, 0x17
        /*000a*/ 	.short	(.L_85 - .L_84)
.L_84:
        /*000c*/ 	.word	0x00000000
        /*0010*/ 	.short	0x0005
        /*0012*/ 	.short	0x0020
        /*0014*/ 	.byte	0x00, 0xf0, 0x11, 0x00


	//----- nvinfo : EIATTR_KPARAM_INFO
	.align		4
.L_85:
        /*0018*/ 	.byte	0x04, 0x17
        /*001a*/ 	.short	(.L_87 - .L_86)
.L_86:
        /*001c*/ 	.word	0x00000000
        /*0020*/ 	.short	0x0004
        /*0022*/ 	.short	0x001c
        /*0024*/ 	.byte	0x00, 0xf0, 0x11, 0x00


	//----- nvinfo : EIATTR_KPARAM_INFO
	.align		4
.L_87:
        /*0028*/ 	.byte	0x04, 0x17
        /*002a*/ 	.short	(.L_89 - .L_88)
.L_88:
        /*002c*/ 	.word	0x00000000
        /*0030*/ 	.short	0x0003
        /*0032*/ 	.short	0x0018
        /*0034*/ 	.byte	0x00, 0xf0, 0x11, 0x00


	//----- nvinfo : EIATTR_KPARAM_INFO
	.align		4
.L_89:
        /*0038*/ 	.byte	0x04, 0x17
        /*003a*/ 	.short	(.L_91 - .L_90)
.L_90:
        /*003c*/ 	.word	0x00000000
        /*0040*/ 	.short	0x0002
        /*0042*/ 	.short	0x0010
        /*0044*/ 	.byte	0x00, 0xf5, 0x21, 0x00


	//----- nvinfo : EIATTR_KPARAM_INFO
	.align		4
.L_91:
        /*0048*/ 	.byte	0x04, 0x17
        /*004a*/ 	.short	(.L_93 - .L_92)
.L_92:
        /*004c*/ 	.word	0x00000000
        /*0050*/ 	.short	0x0001
        /*0052*/ 	.short	0x0008
        /*0054*/ 	.byte	0x00, 0xf5, 0x21, 0x00


	//----- nvinfo : EIATTR_KPARAM_INFO
	.align		4
.L_93:
        /*0058*/ 	.byte	0x04, 0x17
        /*005a*/ 	.short	(.L_95 - .L_94)
.L_94:
        /*005c*/ 	.word	0x00000000
        /*0060*/ 	.short	0x0000
        /*0062*/ 	.short	0x0000
        /*0064*/ 	.byte	0x00, 0xf5, 0x21, 0x00


	//----- nvinfo : EIATTR_SPARSE_MMA_MASK
	.align		4
.L_95:
        /*0068*/ 	.byte	0x03, 0x50
        /*006a*/ 	.short	0x0000


	//----- nvinfo : EIATTR_MAXREG_COUNT
	.align		4
        /*006c*/ 	.byte	0x03, 0x1b
        /*006e*/ 	.short	0x00ff


	//----- nvinfo : EIATTR_MERCURY_ISA_VERSION
	.align		4
        /*0070*/ 	.byte	0x03, 0x5f
        /*0072*/ 	.short	0x0101


	//----- nvinfo : EIATTR_VRC_CTA_INIT_COUNT
	.align		4
        /*0074*/ 	.byte	0x02, 0x4a
	.zero		1
	.zero		1


	//----- nvinfo : EIATTR_EXIT_INSTR_OFFSETS
	.align		4
        /*0078*/ 	.byte	0x04, 0x1c
        /*007a*/ 	.short	(.L_97 - .L_96)


	//   ....[0]....
.L_96:
        /*007c*/ 	.word	0x000000f0


	//   ....[1]....
        /*0080*/ 	.word	0x000055f0


	//----- nvinfo : EIATTR_CRS_STACK_SIZE
	.align		4
.L_97:
        /*0084*/ 	.byte	0x04, 0x1e
        /*0086*/ 	.short	(.L_99 - .L_98)
.L_98:
        /*0088*/ 	.word	0x00000000


	//----- nvinfo : EIATTR_CBANK_PARAM_SIZE
	.align		4
.L_99:
        /*008c*/ 	.byte	0x03, 0x19
        /*008e*/ 	.short	0x0024


	//----- nvinfo : EIATTR_PARAM_CBANK
	.align		4
        /*0090*/ 	.byte	0x04, 0x0a
        /*0092*/ 	.short	(.L_101 - .L_100)
	.align		4
.L_100:
        /*0094*/ 	.word	index@(.nv.constant0._Z21calculate_gina_scoresPfS_Piiii)
        /*0098*/ 	.short	0x0380
        /*009a*/ 	.short	0x0024


	//----- nvinfo : EIATTR_SW_WAR
	.align		4
.L_101:
        /*009c*/ 	.byte	0x04, 0x36
        /*009e*/ 	.short	(.L_103 - .L_102)
.L_102:
        /*00a0*/ 	.word	0x00000008
.L_103:


//--------------------- .nv.callgraph             --------------------------
	.section	.nv.callgraph,"",@"SHT_CUDA_CALLGRAPH"
	.align	4
	.sectionentsize	8
	.align		4
        /*0000*/ 	.word	0x00000000
	.align		4
        /*0004*/ 	.word	0xffffffff
	.align		4
        /*0008*/ 	.word	0x00000000
	.align		4
        /*000c*/ 	.word	0xfffffffe
	.align		4
        /*0010*/ 	.word	0x00000000
	.align		4
        /*0014*/ 	.word	0xfffffffd
	.align		4
        /*0018*/ 	.word	0x00000000
	.align		4
        /*001c*/ 	.word	0xfffffffc


//--------------------- .text._Z14reduction_scanPfPiS_S0_i --------------------------
	.section	.text._Z14reduction_scanPfPiS_S0_i,"ax",@progbits
	.align	128
        .global         _Z14reduction_scanPfPiS_S0_i
        .type           _Z14reduction_scanPfPiS_S0_i,@function
        .size           _Z14reduction_scanPfPiS_S0_i,(.L_x_161 - _Z14reduction_scanPfPiS_S0_i)
        .other          _Z14reduction_scanPfPiS_S0_i,@"STO_CUDA_ENTRY STV_DEFAULT"
_Z14reduction_scanPfPiS_S0_i:
.text._Z14reduction_scanPfPiS_S0_i:
[----:B------:R-:W-:Y:S01]  /*0000*/  LDC R1, c[0x0][0x37c] ;  /* 0x0000df00ff017b82 */ /* 0x000fe20000000800 */
[----:B------:R-:W0:Y:S01]  /*0010*/  S2R R0, SR_CTAID.X ;  /* 0x0000000000007919 */ /* 0x000e220000002500 */
[----:B------:R-:W0:Y:S06]  /*0020*/  LDCU UR4, c[0x0][0x360] ;  /* 0x00006c00ff0477ac */ /* 0x000e2c0008000800 */
[----:B------:R-:W1:Y:S01]  /*0030*/  LDC.64 R6, c[0x0][0x388] ;  /* 0x0000e200ff067b82 */ /* 0x000e620000000a00 */
[----:B------:R-:W2:Y:S01]  /*0040*/  S2R R2, SR_TID.X ;  /* 0x0000000000027919 */ /* 0x000ea20000002100 */
[----:B------:R-:W3:Y:S01]  /*0050*/  LDCU UR5, c[0x0][0x3a0] ;  /* 0x00007400ff0577ac */ /* 0x000ee20008000800 */
[----:B------:R-:W4:Y:S05]  /*0060*/  LDCU.64 UR8, c[0x0][0x358] ;  /* 0x00006b00ff0877ac */ /* 0x000f2a0008000a00 */
[----:B------:R-:W5:Y:S08]  /*0070*/  LDC.64 R10, c[0x0][0x388] ;  /* 0x0000e200ff0a7b82 */ /* 0x000f700000000a00 */
[----:B------:R-:W4:Y:S08]  /*0080*/  LDC.64 R4, c[0x0][0x380] ;  /* 0x0000e000ff047b82 */ /* 0x000f300000000a00 */
[----:B------:R-:W5:Y:S01]  /*0090*/  LDC.64 R8, c[0x0][0x380] ;  /* 0x0000e000ff087b82 */ /* 0x000f620000000a00 */
[----:B0-----:R-:W-:-:S04]  /*00a0*/  IMAD R3, R0, UR4, RZ ;  /* 0x0000000400037c24 */ /* 0x001fc8000f8e02ff */
[----:B--2---:R-:W-:Y:S02]  /*00b0*/  IMAD R13, R3, 0x2, R2 ;  /* 0x00000002030d7824 */ /* 0x004fe400078e0202 */
[----:B------:R-:W-:-:S03]  /*00c0*/  IMAD.U32 R3, RZ, RZ, UR4 ;  /* 0x00000004ff037e24 */ /* 0x000fc6000f8e00ff */
[C---:B---3--:R-:W-:Y:S02]  /*00d0*/  ISETP.GE.U32.AND P0, PT, R13.reuse, UR5, PT ;  /* 0x000000050d007c0c */ /* 0x048fe4000bf06070 */
[----:B------:R-:W-:-:S04]  /*00e0*/  IADD3 R15, PT, PT, R13, R3, RZ ;  /* 0x000000030d0f7210 */ /* 0x000fc80007ffe0ff */
[----:B------:R-:W-:-:S07]  /*00f0*/  ISETP.GE.U32.AND P1, PT, R15, UR5, PT ;  /* 0x000000050f007c0c */ /* 0x000fce000bf26070 */
[----:B-1----:R-:W-:-:S04]  /*0100*/  @!P0 IMAD.WIDE.U32 R6, R13, 0x4, R6 ;  /* 0x000000040d068825 */ /* 0x002fc800078e0006 */
[----:B----4-:R-:W-:Y:S02]  /*0110*/  @!P0 IMAD.WIDE.U32 R4, R13, 0x4, R4 ;  /* 0x000000040d048825 */ /* 0x010fe400078e0004 */
[----:B------:R-:W2:Y:S02]  /*0120*/  @!P0 LDG.E R6, desc[UR8][R6.64] ;  /* 0x0000000806068981 */ /* 0x000ea4000c1e1900 */
[C---:B-----5:R-:W-:Y:S02]  /*0130*/  @!P1 IMAD.WIDE.U32 R10, R15.reuse, 0x4, R10 ;  /* 0x000000040f0a9825 */ /* 0x060fe400078e000a */
[----:B------:R0:W3:Y:S02]  /*0140*/  @!P0 LDG.E R5, desc[UR8][R4.64] ;  /* 0x0000000804058981 */ /* 0x0000e4000c1e1900 */
[----:B------:R-:W-:Y:S02]  /*0150*/  @!P1 IMAD.WIDE.U32 R8, R15, 0x4, R8 ;  /* 0x000000040f089825 */ /* 0x000fe400078e0008 */
[----:B------:R-:W4:Y:S04]  /*0160*/  @!P1 LDG.E R10, desc[UR8][R10.64] ;  /* 0x000000080a0a9981 */ /* 0x000f28000c1e1900 */
[----:B------:R1:W5:Y:S01]  /*0170*/  @!P1 LDG.E R8, desc[UR8][R8.64] ;  /* 0x0000000808089981 */ /* 0x000362000c1e1900 */
[----:B------:R-:W0:Y:S01]  /*0180*/  S2UR UR5, SR_CgaCtaId ;  /* 0x00000000000579c3 */ /* 0x000e220000008800 */
[----:B------:R-:W-:Y:S01]  /*0190*/  UMOV UR4, 0x400 ;  /* 0x0000040000047882 */ /* 0x000fe20000000000 */
[----:B------:R-:W-:Y:S01]  /*01a0*/  @P1 IMAD.MOV.U32 R14, RZ, RZ, 0x4ceb79a3 ;  /* 0x4ceb79a3ff0e1424 */ /* 0x000fe200078e00ff */
[----:B0-----:R-:W-:-:S02]  /*01b0*/  ULEA UR6, UR5, UR4, 0x18 ;  /* 0x0000000405067291 */ /* 0x001fc4000f8ec0ff */
[----:B------:R-:W-:-:S04]  /*01c0*/  UIADD3 UR4, UPT, UPT, UR4, 0x2000, URZ ;  /* 0x0000200004047890 */ /* 0x000fc8000fffe0ff */
[----:B------:R-:W-:Y:S01]  /*01d0*/  ULEA UR4, UR5, UR4, 0x18 ;  /* 0x0000000405047291 */ /* 0x000fe2000f8ec0ff */
[----:B------:R-:W-:-:S05]  /*01e0*/  LEA R4, R2, UR6, 0x2 ;  /* 0x0000000602047c11 */ /* 0x000fca000f8e10ff */
[----:B------:R-:W-:Y:S01]  /*01f0*/  LEA R12, R2, UR4, 0x2 ;  /* 0x00000004020c7c11 */ /* 0x000fe2000f8e10ff */
[C---:B------:R-:W-:Y:S01]  /*0200*/  @!P1 IMAD R7, R3.reuse, 0x4, R4 ;  /* 0x0000000403079824 */ /* 0x040fe200078e0204 */
[----:B------:R-:W-:-:S03]  /*0210*/  @P1 LEA R11, R3, R4, 0x2 ;  /* 0x00000004030b1211 */ /* 0x000fc600078e10ff */
[C---:B-1----:R-:W-:Y:S01]  /*0220*/  @!P1 IMAD R9, R3.reuse, 0x4, R12 ;  /* 0x0000000403099824 */ /* 0x042fe200078e020c */
[----:B------:R-:W-:Y:S02]  /*0230*/  @P1 LEA R13, R3, R12, 0x2 ;  /* 0x0000000c030d1211 */ /* 0x000fe400078e10ff */
[----:B--2---:R-:W-:Y:S01]  /*0240*/  @!P0 I2FP.F32.S32 R6, R6 ;  /* 0x0000000600068245 */ /* 0x004fe20000201400 */
[----:B------:R-:W-:Y:S01]  /*0250*/  @P0 IMAD.MOV.U32 R6, RZ, RZ, 0x4ceb79a3 ;  /* 0x4ceb79a3ff060424 */ /* 0x000fe200078e00ff */
[----:B---3--:R0:W-:Y:S01]  /*0260*/  @!P0 STS [R4], R5 ;  /* 0x0000000504008388 */ /* 0x0081e20000000800 */
[----:B----4-:R-:W-:-:S03]  /*0270*/  @!P1 I2FP.F32.S32 R10, R10 ;  /* 0x0000000a000a9245 */ /* 0x010fc60000201400 */
[----:B------:R0:W-:Y:S04]  /*0280*/  @P0 STS [R4], RZ ;  /* 0x000000ff04000388 */ /* 0x0001e80000000800 */
[----:B------:R0:W-:Y:S04]  /*0290*/  STS [R12], R6 ;  /* 0x000000060c007388 */ /* 0x0001e80000000800 */
[----:B-----5:R0:W-:Y:S04]  /*02a0*/  @!P1 STS [R7], R8 ;  /* 0x0000000807009388 */ /* 0x0201e80000000800 */
[----:B------:R0:W-:Y:S04]  /*02b0*/  @!P1 STS [R9], R10 ;  /* 0x0000000a09009388 */ /* 0x0001e80000000800 */
[----:B------:R0:W-:Y:S04]  /*02c0*/  @P1 STS [R11], RZ ;  /* 0x000000ff0b001388 */ /* 0x0001e80000000800 */
[----:B------:R0:W-:Y:S02]  /*02d0*/  @P1 STS [R13], R14 ;  /* 0x0000000e0d001388 */ /* 0x0001e40000000800 */
.L_x_2:
[----:B------:R-:W-:Y:S01]  /*02e0*/  BAR.SYNC.DEFER_BLOCKING 0x0 ;  /* 0x0000000000007b1d */ /* 0x000fe20000010000 */
[----:B------:R-:W-:Y:S02]  /*02f0*/  ISETP.GE.U32.AND P1, PT, R2, R3, PT ;  /* 0x000000030200720c */ /* 0x000fe40003f26070 */
[----:B------:R-:W-:Y:S02]  /*0300*/  ISETP.GT.U32.AND P0, PT, R3, 0x1, PT ;  /* 0x000000010300780c */ /* 0x000fe40003f04070 */
[----:B0-----:R-:W-:Y:S01]  /*0310*/  SHF.R.U32.HI R7, RZ, 0x1, R3 ;  /* 0x00000001ff077819 */ /* 0x001fe20000011603 */
[----:B------:R-:W-:Y:S08]  /*0320*/  BSSY.RECONVERGENT B0, `(.L_x_0) ;  /* 0x000000a000007945 */ /* 0x000ff00003800200 */
[----:B------:R-:W-:Y:S05]  /*0330*/  @P1 BRA `(.L_x_1) ;  /* 0x0000000000201947 */ /* 0x000fea0003800000 */
[----:B------:R-:W-:Y:S01]  /*0340*/  LEA R6, R3, R4, 0x2 ;  /* 0x0000000403067211 */ /* 0x000fe200078e10ff */
[----:B------:R-:W-:Y:S05]  /*0350*/  LDS R5, [R4] ;  /* 0x0000000004057984 */ /* 0x000fea0000000800 */
[----:B------:R-:W0:Y:S02]  /*0360*/  LDS R6, [R6] ;  /* 0x0000000006067984 */ /* 0x000e240000000800 */
[----:B0-----:R-:W-:-:S13]  /*0370*/  FSETP.GEU.AND P1, PT, R5, R6, PT ;  /* 0x000000060500720b */ /* 0x001fda0003f2e000 */
[----:B------:R-:W-:Y:S01]  /*0380*/  @!P1 IMAD R3, R3, 0x4, R12 ;  /* 0x0000000403039824 */ /* 0x000fe200078e020c */
[----:B------:R-:W-:Y:S05]  /*0390*/  @!P1 STS [R4], R6 ;  /* 0x0000000604009388 */ /* 0x000fea0000000800 */
[----:B------:R-:W0:Y:S04]  /*03a0*/  @!P1 LDS R3, [R3] ;  /* 0x0000000003039984 */ /* 0x000e280000000800 */
[----:B0-----:R0:W-:Y:S02]  /*03b0*/  @!P1 STS [R12], R3 ;  /* 0x000000030c009388 */ /* 0x0011e40000000800 */
.L_x_1:
[----:B------:R-:W-:Y:S05]  /*03c0*/  BSYNC.RECONVERGENT B0 ;  /* 0x0000000000007941 */ /* 0x000fea0003800200 */
.L_x_0:
[----:B0-----:R-:W-:Y:S01]  /*03d0*/  MOV R3, R7 ;  /* 0x0000000700037202 */ /* 0x001fe20000000f00 */
[----:B------:R-:W-:Y:S06]  /*03e0*/  @P0 BRA `(.L_x_2) ;  /* 0xfffffffc00bc0947 */ /* 0x000fec000383ffff */
[----:B------:R-:W-:Y:S01]  /*03f0*/  BAR.SYNC.DEFER_BLOCKING 0x0 ;  /* 0x0000000000007b1d */ /* 0x000fe20000010000 */
[----:B------:R-:W-:-:S13]  /*0400*/  ISETP.NE.AND P0, PT, R2, RZ, PT ;  /* 0x000000ff0200720c */ /* 0x000fda0003f05270 */
[----:B------:R-:W-:Y:S05]  /*0410*/  @P0 EXIT ;  /* 0x000000000000094d */ /* 0x000fea0003800000 */
[----:B------:R-:W0:Y:S01]  /*0420*/  S2UR UR5, SR_CgaCtaId ;  /* 0x00000000000579c3 */ /* 0x000e220000008800 */
[----:B------:R-:W-:-:S07]  /*0430*/  UMOV UR4, 0x400 ;  /* 0x0000040000047882 */ /* 0x000fce0000000000 */
[----:B------:R-:W1:Y:S08]  /*0440*/  LDC.64 R2, c[0x0][0x398] ;  /* 0x0000e600ff027b82 */ /* 0x000e700000000a00 */
[----:B------:R-:W2:Y:S01]  /*0450*/  LDC.64 R4, c[0x0][0x390] ;  /* 0x0000e400ff047b82 */ /* 0x000ea20000000a00 */
[----:B0-----:R-:W-:Y:S01]  /*0460*/  ULEA UR4, UR5, UR4, 0x18 ;  /* 0x0000000405047291 */ /* 0x001fe2000f8ec0ff */
[----:B-1----:R-:W-:-:S08]  /*0470*/  IMAD.WIDE.U32 R2, R0, 0x4, R2 ;  /* 0x0000000400027825 */ /* 0x002fd000078e0002 */
[----:B------:R-:W0:Y:S04]  /*0480*/  LDS R6, [UR4+0x2000] ;  /* 0x00200004ff067984 */ /* 0x000e280008000800 */
[----:B------:R-:W1:Y:S01]  /*0490*/  LDS R9, [UR4] ;  /* 0x00000004ff097984 */ /* 0x000e620008000800 */
[----:B--2---:R-:W-:Y:S01]  /*04a0*/  IMAD.WIDE.U32 R4, R0, 0x4, R4 ;  /* 0x0000000400047825 */ /* 0x004fe200078e0004 */
[----:B0-----:R-:W0:Y:S02]  /*04b0*/  F2I.TRUNC.NTZ R7, R6 ;  /* 0x0000000600077305 */ /* 0x001e24000020f100 */
[----:B0-----:R-:W-:Y:S04]  /*04c0*/  STG.E desc[UR8][R2.64], R7 ;  /* 0x0000000702007986 */ /* 0x001fe8000c101908 */
[----:B-1----:R-:W-:Y:S01]  /*04d0*/  STG.E desc[UR8][R4.64], R9 ;  /* 0x0000000904007986 */ /* 0x002fe2000c101908 */
[----:B------:R-:W-:Y:S05]  /*04e0*/  EXIT ;  /* 0x000000000000794d */ /* 0x000fea0003800000 */
.L_x_3:
[----:B------:R-:W-:-:S00]  /*04f0*/  BRA `(.L_x_3) ;  /* 0xfffffffc00fc7947 */ /* 0x000fc0000383ffff */
[----:B------:R-:W-:-:S00]  /*0500*/  NOP ;  /* 0x0000000000007918 */ /* 0x000fc00000000000 */
[----:B------:R-:W-:-:S00]  /*0510*/  NOP ;  /* 0x0000000000007918 */ /* 0x000fc00000000000 */
[----:B------:R-:W-:-:S00]  /*0520*/  NOP ;  /* 0x0000000000007918 */ /* 0x000fc00000000000 */
[----:B------:R-:W-:-:S00]  /*0530*/  NOP ;  /* 0x0000000000007918 */ /* 0x000fc00000000000 */
[----:B------:R-:W-:-:S00]  /*0540*/  NOP ;  /* 0x0000000000007918 */ /* 0x000fc00000000000 */
[----:B------:R-:W-:-:S00]  /*0550*/  NOP ;  /* 0x0000000000007918 */ /* 0x000fc00000000000 */
[----:B------:R-:W-:-:S00]  /*0560*/  NOP ;  /* 0x0000000000007918 */ /* 0x000fc00000000000 */
[----:B------:R-:W-:-:S00]  /*0570*/  NOP ;  /* 0x0000000000007918 */ /* 0x000fc00000000000 */
.L_x_161:


//--------------------- .text._Z10split_dataPfS_iiii --------------------------
	.section	.text._Z10split_dataPfS_iiii,"ax",@progbits
	.align	128
        .global         _Z10split_dataPfS_iiii
        .type           _Z10split_dataPfS_iiii,@function
        .size           _Z10split_dataPfS_iiii,(.L_x_162 - _Z10split_dataPfS_iiii)
        .other          _Z10split_dataPfS_iiii,@"STO_CUDA_ENTRY STV_DEFAULT"
_Z10split_dataPfS_iiii:
.text._Z10split_dataPfS_iiii:
[----:B------:R-:W-:Y:S01]  /*0000*/  LDC R1, c[0x0][0x37c] ;  /* 0x0000df00ff017b82 */ /* 0x000fe20000000800 */
[----:B------:R-:W0:Y:S07]  /*0010*/  S2R R7, SR_TID.X ;  /* 0x0000000000077919 */ /* 0x000e2e0000002100 */
[----:B------:R-:W0:Y:S01]  /*0020*/  S2UR UR4, SR_CTAID.X ;  /* 0x00000000000479c3 */ /* 0x000e220000002500 */
[----:B------:R-:W1:Y:S07]  /*0030*/  LDCU UR5, c[0x0][0x398] ;  /* 0x00007300ff0577ac */ /* 0x000e6e0008000800 */
[----:B------:R-:W0:Y:S02]  /*0040*/  LDC R0, c[0x0][0x360] ;  /* 0x0000d800ff007b82 */ /* 0x000e240000000800 */
[----:B0-----:R-:W-:-:S05]  /*0050*/  IMAD R7, R0, UR4, R7 ;  /* 0x0000000400077c24 */ /* 0x001fca000f8e0207 */
[----:B-1----:R-:W-:-:S13]  /*0060*/  ISETP.GE.AND P0, PT, R7, UR5, PT ;  /* 0x0000000507007c0c */ /* 0x002fda000bf06270 */
[----:B------:R-:W-:Y:S05]  /*0070*/  @P0 EXIT ;  /* 0x000000000000094d */ /* 0x000fea0003800000 */
[----:B------:R-:W0:Y:S01]  /*0080*/  LDC.64 R4, c[0x0][0x390] ;  /* 0x0000e400ff047b82 */ /* 0x000e220000000a00 */
[----:B------:R-:W0:Y:S01]  /*0090*/  LDCU UR6, c[0x0][0x39c] ;  /* 0x00007380ff0677ac */ /* 0x000e220008000800 */
[----:B------:R-:W1:Y:S06]  /*00a0*/  LDCU.64 UR4, c[0x0][0x358] ;  /* 0x00006b00ff0477ac */ /* 0x000e6c0008000a00 */
[----:B------:R-:W2:Y:S01]  /*00b0*/  LDC.64 R2, c[0x0][0x388] ;  /* 0x0000e200ff027b82 */ /* 0x000ea20000000a00 */
[----:B0-----:R-:W-:-:S04]  /*00c0*/  IMAD R5, R7, UR6, R5 ;  /* 0x0000000607057c24 */ /* 0x001fc8000f8e0205 */
[----:B--2---:R-:W-:-:S06]  /*00d0*/  IMAD.WIDE R2, R5, 0x4, R2 ;  /* 0x0000000405027825 */ /* 0x004fcc00078e0202 */
[----:B-1----:R-:W2:Y:S01]  /*00e0*/  LDG.E R2, desc[UR4][R2.64] ;  /* 0x0000000402027981 */ /* 0x002ea2000c1e1900 */
[----:B------:R-:W-:-:S04]  /*00f0*/  I2FP.F32.S32 R5, R4 ;  /* 0x0000000400057245 */ /* 0x000fc80000201400 */
[----:B--2---:R-:W-:-:S13]  /*0100*/  FSETP.GTU.AND P0, PT, R2, R5, PT ;  /* 0x000000050200720b */ /* 0x004fda0003f0c000 */
[----:B------:R-:W0:Y:S01]  /*0110*/  @!P0 LDC.64 R4, c[0x0][0x380] ;  /* 0x0000e000ff048b82 */ /* 0x000e220000000a00 */
[----:B------:R-:W-:Y:S01]  /*0120*/  @!P0 MOV R9, 0x3f800000 ;  /* 0x3f80000000098802 */ /* 0x000fe20000000f00 */
[----:B0-----:R-:W-:-:S05]  /*0130*/  @!P0 IMAD.WIDE R4, R7, 0x4, R4 ;  /* 0x0000000407048825 */ /* 0x001fca00078e0204 */
[----:B------:R0:W-:Y:S01]  /*0140*/  @!P0 STG.E desc[UR4][R4.64], R9 ;  /* 0x0000000904008986 */ /* 0x0001e2000c101904 */
[----:B------:R-:W-:Y:S05]  /*0150*/  @!P0 EXIT ;  /* 0x000000000000894d */ /* 0x000fea0003800000 */
[----:B------:R-:W1:Y:S02]  /*0160*/  LDC.64 R2, c[0x0][0x380] ;  /* 0x0000e000ff027b82 */ /* 0x000e640000000a00 */
[----:B-1----:R-:W-:-:S05]  /*0170*/  IMAD.WIDE R2, R7, 0x4, R2 ;  /* 0x0000000407027825 */ /* 0x002fca00078e0202 */
[----:B------:R-:W-:Y:S01]  /*0180*/  STG.E desc[UR4][R2.64], RZ ;  /* 0x000000ff02007986 */ /* 0x000fe2000c101904 */
[----:B------:R-:W-:Y:S05]  /*0190*/  EXIT ;  /* 0x000000000000794d */ /* 0x000fea0003800000 */
.L_x_4:
        /* <DEDUP_REMOVED lines=14> */
.L_x_162:


//--------------------- .text._Z20find_best_gina_scorePiPfi --------------------------
	.section	.text._Z20find_best_gina_scorePiPfi,"ax",@progbits
	.align	128
        .global         _Z20find_best_gina_scorePiPfi
        .type           _Z20find_best_gina_scorePiPfi,@function
        .size           _Z20find_best_gina_scorePiPfi,(.L_x_163 - _Z20find_best_gina_scorePiPfi)
        .other          _Z20find_best_gina_scorePiPfi,@"STO_CUDA_ENTRY STV_DEFAULT"
_Z20find_best_gina_scorePiPfi:
.text._Z20find_best_gina_scorePiPfi:
[----:B------:R-:W-:Y:S01]  /*0000*/  LDC R1, c[0x0][0x37c] ;  /* 0x0000df00ff017b82 */ /* 0x000fe20000000800 */
[----:B------:R-:W0:Y:S01]  /*0010*/  S2R R0, SR_CTAID.X ;  /* 0x0000000000007919 */ /* 0x000e220000002500 */
[----:B------:R-:W1:Y:S06]  /*0020*/  LDCU UR4, c[0x0][0x360] ;  /* 0x00006c00ff0477ac */ /* 0x000e6c0008000800 */
[----:B------:R-:W2:Y:S01]  /*0030*/  LDC.64 R6, c[0x0][0x380] ;  /* 0x0000e000ff067b82 */ /* 0x000ea20000000a00 */
[----:B------:R-:W3:Y:S01]  /*0040*/  S2R R2, SR_TID.X ;  /* 0x0000000000027919 */ /* 0x000ee20000002100 */
[----:B------:R-:W4:Y:S01]  /*0050*/  LDCU UR5, c[0x0][0x390] ;  /* 0x00007200ff0577ac */ /* 0x000f220008000800 */
[----:B------:R-:W5:Y:S05]  /*0060*/  LDCU.64 UR8, c[0x0][0x358] ;  /* 0x00006b00ff0877ac */ /* 0x000f6a0008000a00 */
[----:B------:R-:W5:Y:S08]  /*0070*/  LDC.64 R10, c[0x0][0x380] ;  /* 0x0000e000ff0a7b82 */ /* 0x000f700000000a00 */
[----:B------:R-:W5:Y:S01]  /*0080*/  LDC.64 R4, c[0x0][0x388] ;  /* 0x0000e200ff047b82 */ /* 0x000f620000000a00 */
[----:B-1----:R-:W-:-:S02]  /*0090*/  IMAD.U32 R3, RZ, RZ, UR4 ;  /* 0x00000004ff037e24 */ /* 0x002fc4000f8e00ff */
[----:B0-----:R-:W-:-:S04]  /*00a0*/  IMAD R9, R0, UR4, RZ ;  /* 0x0000000400097c24 */ /* 0x001fc8000f8e02ff */
[----:B---3--:R-:W-:Y:S02]  /*00b0*/  IMAD R13, R9, 0x2, R2 ;  /* 0x00000002090d7824 */ /* 0x008fe400078e0202 */
[----:B------:R-:W0:Y:S03]  /*00c0*/  LDC.64 R8, c[0x0][0x388] ;  /* 0x0000e200ff087b82 */ /* 0x000e260000000a00 */
[C---:B------:R-:W-:Y:S02]  /*00d0*/  IADD3 R15, PT, PT, R13.reuse, R3, RZ ;  /* 0x000000030d0f7210 */ /* 0x040fe40007ffe0ff */
[----:B----4-:R-:W-:Y:S02]  /*00e0*/  ISETP.GE.U32.AND P0, PT, R13, UR5, PT ;  /* 0x000000050d007c0c */ /* 0x010fe4000bf06070 */
[----:B------:R-:W-:-:S11]  /*00f0*/  ISETP.GE.U32.AND P1, PT, R15, UR5, PT ;  /* 0x000000050f007c0c */ /* 0x000fd6000bf26070 */
[----:B--2---:R-:W-:-:S04]  /*0100*/  @!P0 IMAD.WIDE.U32 R6, R13, 0x4, R6 ;  /* 0x000000040d068825 */ /* 0x004fc800078e0006 */
[----:B-----5:R-:W-:Y:S02]  /*0110*/  @!P1 IMAD.WIDE.U32 R10, R15, 0x4, R10 ;  /* 0x000000040f0a9825 */ /* 0x020fe400078e000a */
[----:B------:R1:W2:Y:S02]  /*0120*/  @!P0 LDG.E R7, desc[UR8][R6.64] ;  /* 0x0000000806078981 */ /* 0x0002a4000c1e1900 */
[----:B------:R-:W-:Y:S02]  /*0130*/  @!P0 IMAD.WIDE.U32 R4, R13, 0x4, R4 ;  /* 0x000000040d048825 */ /* 0x000fe400078e0004 */
[----:B------:R3:W4:Y:S02]  /*0140*/  @!P1 LDG.E R10, desc[UR8][R10.64] ;  /* 0x000000080a0a9981 */ /* 0x000724000c1e1900 */
[----:B0-----:R-:W-:Y:S02]  /*0150*/  @!P1 IMAD.WIDE.U32 R8, R15, 0x4, R8 ;  /* 0x000000040f089825 */ /* 0x001fe400078e0008 */
[----:B------:R-:W5:Y:S04]  /*0160*/  @!P0 LDG.E R5, desc[UR8][R4.64] ;  /* 0x0000000804058981 */ /* 0x000f68000c1e1900 */
[----:B------:R-:W5:Y:S01]  /*0170*/  @!P1 LDG.E R8, desc[UR8][R8.64] ;  /* 0x0000000808089981 */ /* 0x000f62000c1e1900 */
[----:B------:R-:W0:Y:S01]  /*0180*/  S2UR UR6, SR_CgaCtaId ;  /* 0x00000000000679c3 */ /* 0x000e220000008800 */
[----:B------:R-:W-:-:S02]  /*0190*/  UMOV UR4, 0x400 ;  /* 0x0000040000047882 */ /* 0x000fc40000000000 */
[----:B------:R-:W-:Y:S02]  /*01a0*/  UIADD3 UR5, UPT, UPT, UR4, 0x2000, URZ ;  /* 0x0000200004057890 */ /* 0x000fe4000fffe0ff */
[----:B0-----:R-:W-:Y:S02]  /*01b0*/  ULEA UR4, UR6, UR4, 0x18 ;  /* 0x0000000406047291 */ /* 0x001fe4000f8ec0ff */
[----:B------:R-:W-:-:S04]  /*01c0*/  ULEA UR5, UR6, UR5, 0x18 ;  /* 0x0000000506057291 */ /* 0x000fc8000f8ec0ff */
[C---:B------:R-:W-:Y:S02]  /*01d0*/  LEA R12, R2.reuse, UR4, 0x2 ;  /* 0x00000004020c7c11 */ /* 0x040fe4000f8e10ff */
[----:B-1----:R-:W-:-:S03]  /*01e0*/  LEA R6, R2, UR5, 0x2 ;  /* 0x0000000502067c11 */ /* 0x002fc6000f8e10ff */
[C---:B------:R-:W-:Y:S02]  /*01f0*/  @!P1 IMAD R13, R3.reuse, 0x4, R12 ;  /* 0x00000004030d9824 */ /* 0x040fe400078e020c */
[----:B---3--:R-:W-:Y:S01]  /*0200*/  @!P1 IMAD R11, R3, 0x4, R6 ;  /* 0x00000004030b9824 */ /* 0x008fe200078e0206 */
[----:B--2---:R-:W-:Y:S02]  /*0210*/  @!P0 I2FP.F32.S32 R7, R7 ;  /* 0x0000000700078245 */ /* 0x004fe40000201400 */
[----:B----4-:R-:W-:Y:S01]  /*0220*/  @!P1 I2FP.F32.S32 R10, R10 ;  /* 0x0000000a000a9245 */ /* 0x010fe20000201400 */
[----:B-----5:R0:W-:Y:S04]  /*0230*/  @!P0 STS [R12], R5 ;  /* 0x000000050c008388 */ /* 0x0201e80000000800 */
[----:B------:R0:W-:Y:S04]  /*0240*/  @!P0 STS [R6], R7 ;  /* 0x0000000706008388 */ /* 0x0001e80000000800 */
[----:B------:R0:W-:Y:S04]  /*0250*/  @!P1 STS [R13], R8 ;  /* 0x000000080d009388 */ /* 0x0001e80000000800 */
[----:B------:R0:W-:Y:S02]  /*0260*/  @!P1 STS [R11], R10 ;  /* 0x0000000a0b009388 */ /* 0x0001e40000000800 */
.L_x_7:
        /* <DEDUP_REMOVED lines=14> */
.L_x_6:
[----:B------:R-:W-:Y:S05]  /*0350*/  BSYNC.RECONVERGENT B0 ;  /* 0x0000000000007941 */ /* 0x000fea0003800200 */
.L_x_5:
        /* <DEDUP_REMOVED lines=18> */
.L_x_8:
        /* <DEDUP_REMOVED lines=16> */
.L_x_163:


//--------------------- .text._Z21calculate_gina_scoresPfS_Piiii --------------------------
	.section	.text._Z21calculate_gina_scoresPfS_Piiii,"ax",@progbits
	.align	128
        .global         _Z21calculate_gina_scoresPfS_Piiii
        .type           _Z21calculate_gina_scoresPfS_Piiii,@function
        .size           _Z21calculate_gina_scoresPfS_Piiii,(.L_x_160 - _Z21calculate_gina_scoresPfS_Piiii)
        .other          _Z21calculate_gina_scoresPfS_Piiii,@"STO_CUDA_ENTRY STV_DEFAULT"
_Z21calculate_gina_scoresPfS_Piiii:
.text._Z21calculate_gina_scoresPfS_Piiii:
[----:B------:R-:W0:Y:S01]  /*0000*/  LDC R1, c[0x0][0x37c] ;  /* 0x0000df00ff017b82 */ /* 0x000e220000000800 */
[----:B------:R-:W1:Y:S07]  /*0010*/  S2R R7, SR_TID.Y ;  /* 0x0000000000077919 */ /* 0x000e6e0000002200 */
[----:B------:R-:W1:Y:S01]  /*0020*/  S2UR UR5, SR_CTAID.Y ;  /* 0x00000000000579c3 */ /* 0x000e620000002600 */
[----:B------:R-:W2:Y:S01]  /*0030*/  LDCU UR7, c[0x0][0x3a0] ;  /* 0x00007400ff0777ac */ /* 0x000ea20008000800 */
[----:B0-----:R-:W-:Y:S01]  /*0040*/  IADD3 R1, PT, PT, R1, -0xa0, RZ ;  /* 0xffffff6001017810 */ /* 0x001fe20007ffe0ff */
[----:B------:R-:W0:Y:S01]  /*0050*/  S2R R5, SR_TID.X ;  /* 0x0000000000057919 */ /* 0x000e220000002100 */
[----:B------:R-:W3:Y:S04]  /*0060*/  LDCU UR4, c[0x0][0x39c] ;  /* 0x00007380ff0477ac */ /* 0x000ee80008000800 */
[----:B------:R-:W1:Y:S08]  /*0070*/  LDC R0, c[0x0][0x364] ;  /* 0x0000d900ff007b82 */ /* 0x000e700000000800 */
[----:B------:R-:W0:Y:S01]  /*0080*/  S2UR UR6, SR_CTAID.X ;  /* 0x00000000000679c3 */ /* 0x000e220000002500 */
[----:B--2---:R-:W-:-:S07]  /*0090*/  MOV R6, UR7 ;  /* 0x0000000700067c02 */ /* 0x004fce0008000f00 */
[----:B------:R-:W0:Y:S01]  /*00a0*/  LDC R2, c[0x0][0x360] ;  /* 0x0000d800ff027b82 */ /* 0x000e220000000800 */
[----:B-1----:R-:W-:-:S05]  /*00b0*/  IMAD R7, R0, UR5, R7 ;  /* 0x0000000500077c24 */ /* 0x002fca000f8e0207 */
[----:B------:R-:W-:Y:S01]  /*00c0*/  ISETP.GE.AND P0, PT, R7, R6, PT ;  /* 0x000000060700720c */ /* 0x000fe20003f06270 */
[----:B0-----:R-:W-:-:S05]  /*00d0*/  IMAD R5, R2, UR6, R5 ;  /* 0x0000000602057c24 */ /* 0x001fca000f8e0205 */
[----:B---3--:R-:W-:-:S13]  /*00e0*/  ISETP.GE.OR P0, PT, R5, UR4, P0 ;  /* 0x0000000405007c0c */ /* 0x008fda0008706670 */
[----:B------:R-:W-:Y:S05]  /*00f0*/  @P0 EXIT ;  /* 0x000000000000094d */ /* 0x000fea0003800000 */
[----:B------:R0:W-:Y:S01]  /*0100*/  STL.128 [R1], RZ ;  /* 0x000000ff01007387 */ /* 0x0001e20000100c00 */
[----:B------:R-:W-:Y:S01]  /*0110*/  UISETP.GE.AND UP0, UPT, UR4, 0x1, UPT ;  /* 0x000000010400788c */ /* 0x000fe2000bf06270 */
[----:B------:R-:W-:Y:S02]  /*0120*/  HFMA2 R3, -RZ, RZ, 0, 0 ;  /* 0x00000000ff037431 */ /* 0x000fe400000001ff */
[----:B------:R-:W-:Y:S01]  /*0130*/  IMAD R5, R5, R6, R7 ;  /* 0x0000000605057224 */ /* 0x000fe200078e0207 */
[----:B------:R0:W-:Y:S01]  /*0140*/  STL.128 [R1+0x10], RZ ;  /* 0x000010ff01007387 */ /* 0x0001e20000100c00 */
[----:B------:R-:W-:Y:S01]  /*0150*/  MOV R25, R1 ;  /* 0x0000000100197202 */ /* 0x000fe20000000f00 */
[----:B------:R-:W1:Y:S01]  /*0160*/  LDCU.64 UR10, c[0x0][0x358] ;  /* 0x00006b00ff0a77ac */ /* 0x000e620008000a00 */
[C---:B------:R-:W-:Y:S01]  /*0170*/  IADD3 R4, PT, PT, R1.reuse, 0x50, RZ ;  /* 0x0000005001047810 */ /* 0x040fe20007ffe0ff */
[----:B------:R0:W-:Y:S01]  /*0180*/  STL.128 [R1+0x20], RZ ;  /* 0x000020ff01007387 */ /* 0x0001e20000100c00 */
[----:B------:R-:W-:-:S02]  /*0190*/  IADD3 R2, PT, PT, R1, 0x70, RZ ;  /* 0x0000007001027810 */ /* 0x000fc40007ffe0ff */
[----:B------:R-:W-:Y:S01]  /*01a0*/  MOV R0, RZ ;  /* 0x000000ff00007202 */ /* 0x000fe20000000f00 */
[----:B------:R0:W-:Y:S04]  /*01b0*/  STL.128 [R1+0x30], RZ ;  /* 0x000030ff01007387 */ /* 0x0001e80000100c00 */
[----:B------:R0:W-:Y:S04]  /*01c0*/  STL.128 [R1+0x40], RZ ;  /* 0x000040ff01007387 */ /* 0x0001e80000100c00 */
[----:B------:R0:W-:Y:S04]  /*01d0*/  STL.128 [R1+0x50], RZ ;  /* 0x000050ff01007387 */ /* 0x0001e80000100c00 */
[----:B------:R0:W-:Y:S04]  /*01e0*/  STL.128 [R1+0x60], RZ ;  /* 0x000060ff01007387 */ /* 0x0001e80000100c00 */
[----:B------:R0:W-:Y:S04]  /*01f0*/  STL.128 [R1+0x70], RZ ;  /* 0x000070ff01007387 */ /* 0x0001e80000100c00 */
[----:B------:R0:W-:Y:S04]  /*0200*/  STL.128 [R1+0x80], RZ ;  /* 0x000080ff01007387 */ /* 0x0001e80000100c00 */
[----:B------:R0:W-:Y:S01]  /*0210*/  STL.128 [R1+0x90], RZ ;  /* 0x000090ff01007387 */ /* 0x0001e20000100c00 */
[----:B-1----:R-:W-:Y:S05]  /*0220*/  BRA.U !UP0, `(.L_x_9) ;  /* 0x00000011081c7547 */ /* 0x002fea000b800000 */
[----:B------:R-:W1:Y:S02]  /*0230*/  LDCU.64 UR6, c[0x0][0x388] ;  /* 0x00007100ff0677ac */ /* 0x000e640008000a00 */
[----:B-1----:R-:W-:Y:S02]  /*0240*/  MOV R12, UR6 ;  /* 0x00000006000c7c02 */ /* 0x002fe40008000f00 */
[----:B------:R-:W-:-:S03]  /*0250*/  MOV R13, UR7 ;  /* 0x00000007000d7c02 */ /* 0x000fc60008000f00 */
[----:B------:R-:W-:-:S05]  /*0260*/  IMAD.WIDE R10, R5, 0x4, R12 ;  /* 0x00000004050a7825 */ /* 0x000fca00078e020c */
[----:B------:R1:W5:Y:S01]  /*0270*/  LDG.E R8, desc[UR10][R10.64] ;  /* 0x0000000a0a087981 */ /* 0x000362000c1e1900 */
[----:B------:R-:W-:Y:S01]  /*0280*/  UISETP.GE.U32.AND UP0, UPT, UR4, 0x8, UPT ;  /* 0x000000080400788c */ /* 0x000fe2000bf06070 */
[----:B------:R-:W-:Y:S01]  /*0290*/  MOV R0, RZ ;  /* 0x000000ff00007202 */ /* 0x000fe20000000f00 */
[----:B------:R-:W-:Y:S01]  /*02a0*/  ULOP3.LUT UR8, UR4, 0x7, URZ, 0xc0, !UPT ;  /* 0x0000000704087892 */ /* 0x000fe2000f8ec0ff */
[----:B------:R-:W-:Y:S02]  /*02b0*/  MOV R9, RZ ;  /* 0x000000ff00097202 */ /* 0x000fe40000000f00 */
[----:B------:R-:W-:-:S04]  /*02c0*/  MOV R3, RZ ;  /* 0x000000ff00037202 */ /* 0x000fc80000000f00 */
[----:B-1----:R-:W-:Y:S05]  /*02d0*/  BRA.U !UP0, `(.L_x_10) ;  /* 0x0000000908087547 */ /* 0x002fea000b800000 */
[----:B------:R-:W1:Y:S01]  /*02e0*/  LDCU.64 UR6, c[0x0][0x390] ;  /* 0x00007200ff0677ac */ /* 0x000e620008000a00 */
[----:B------:R-:W2:Y:S01]  /*02f0*/  LDC R6, c[0x0][0x3a0] ;  /* 0x0000e800ff067b82 */ /* 0x000ea20000000800 */
[----:B------:R-:W-:Y:S01]  /*0300*/  HFMA2 R0, -RZ, RZ, 0, 0 ;  /* 0x00000000ff007431 */ /* 0x000fe200000001ff */
[----:B------:R-:W-:Y:S01]  /*0310*/  MOV R9, R7 ;  /* 0x0000000700097202 */ /* 0x000fe20000000f00 */
[----:B------:R-:W-:-:S05]  /*0320*/  ULOP3.LUT UR4, UR4, 0x7ffffff8, URZ, 0xc0, !UPT ;  /* 0x7ffffff804047892 */ /* 0x000fca000f8ec0ff */
[----:B------:R-:W3:Y:S01]  /*0330*/  LDC.64 R12, c[0x0][0x388] ;  /* 0x0000e200ff0c7b82 */ /* 0x000ee20000000a00 */
[----:B-1----:R-:W-:-:S04]  /*0340*/  UIADD3 UR5, UP0, UPT, UR6, 0x10, URZ ;  /* 0x0000001006057890 */ /* 0x002fc8000ff1e0ff */
[----:B------:R-:W-:Y:S02]  /*0350*/  UIADD3.X UR6, UPT, UPT, URZ, UR7, URZ, UP0, !UPT ;  /* 0x00000007ff067290 */ /* 0x000fe400087fe4ff */
[----:B------:R-:W-:Y:S01]  /*0360*/  MOV R10, UR5 ;  /* 0x00000005000a7c02 */ /* 0x000fe20008000f00 */
[----:B------:R-:W-:-:S03]  /*0370*/  UIADD3 UR7, UPT, UPT, -UR4, URZ, URZ ;  /* 0x000000ff04077290 */ /* 0x000fc6000fffe1ff */
[----:B------:R-:W-:-:S09]  /*0380*/  MOV R11, UR6 ;  /* 0x00000006000b7c02 */ /* 0x000fd20008000f00 */
.L_x_11:
[----:B---34-:R-:W-:Y:S01]  /*0390*/  IMAD.WIDE R16, R9, 0x4, R12 ;  /* 0x0000000409107825 */ /* 0x018fe200078e020c */
[----:B------:R-:W3:Y:S04]  /*03a0*/  LDG.E R18, desc[UR10][R10.64+-0x10] ;  /* 0xfffff00a0a127981 */ /* 0x000ee8000c1e1900 */
[----:B------:R-:W4:Y:S02]  /*03b0*/  LDG.E R15, desc[UR10][R16.64] ;  /* 0x0000000a100f7981 */ /* 0x000f24000c1e1900 */
[----:B----45:R-:W-:-:S13]  /*03c0*/  FSETP.GE.AND P6, PT, R15, R8, PT ;  /* 0x000000080f00720b */ /* 0x030fda0003fc6000 */
[----:B---3--:R-:W-:-:S05]  /*03d0*/  @P6 LEA R19, R18, R25, 0x2 ;  /* 0x0000001912136211 */ /* 0x008fca00078e10ff */
[----:B------:R-:W3:Y:S01]  /*03e0*/  @P6 LDL R20, [R19] ;  /* 0x0000000013146983 */ /* 0x000ee20000100800 */
[----:B--2---:R-:W-:Y:S01]  /*03f0*/  IMAD.WIDE R14, R6, 0x4, R16 ;  /* 0x00000004060e7825 */ /* 0x004fe200078e0210 */
[----:B------:R-:W-:Y:S02]  /*0400*/  @!P6 LEA R18, R18, R4, 0x2 ;  /* 0x000000041212e211 */ /* 0x000fe400078e10ff */
[----:B------:R-:W2:Y:S04]  /*0410*/  LDG.E R16, desc[UR10][R10.64+-0xc] ;  /* 0xfffff40a0a107981 */ /* 0x000ea8000c1e1900 */
[----:B------:R-:W4:Y:S01]  /*0420*/  LDG.E R21, desc[UR10][R14.64] ;  /* 0x0000000a0e157981 */ /* 0x000f22000c1e1900 */
[----:B---3--:R-:W-:-:S05]  /*0430*/  @P6 FADD R20, R20, 1 ;  /* 0x3f80000014146421 */ /* 0x008fca0000000000 */
[----:B------:R1:W-:Y:S04]  /*0440*/  @P6 STL [R19], R20 ;  /* 0x0000001413006387 */ /* 0x0003e80000100800 */
[----:B------:R-:W3:Y:S01]  /*0450*/  @!P6 LDL R17, [R18] ;  /* 0x000000001211e983 */ /* 0x000ee20000100800 */
[----:B----4-:R-:W-:-:S13]  /*0460*/  FSETP.GE.AND P0, PT, R21, R8, PT ;  /* 0x000000081500720b */ /* 0x010fda0003f06000 */
[----:B--2---:R-:W-:Y:S01]  /*0470*/  @P0 LEA R21, R16, R25, 0x2 ;  /* 0x0000001910150211 */ /* 0x004fe200078e10ff */
[----:B---3--:R-:W-:-:S05]  /*0480*/  @!P6 FADD R17, R17, 1 ;  /* 0x3f8000001111e421 */ /* 0x008fca0000000000 */
[----:B------:R2:W-:Y:S04]  /*0490*/  @!P6 STL [R18], R17 ;  /* 0x000000111200e387 */ /* 0x0005e80000100800 */
[----:B------:R-:W3:Y:S01]  /*04a0*/  @P0 LDL R22, [R21] ;  /* 0x0000000015160983 */ /* 0x000ee20000100800 */
[----:B------:R-:W-:-:S05]  /*04b0*/  IMAD.WIDE R14, R6, 0x4, R14 ;  /* 0x00000004060e7825 */ /* 0x000fca00078e020e */
[----:B------:R-:W4:Y:S01]  /*04c0*/  LDG.E R23, desc[UR10][R14.64] ;  /* 0x0000000a0e177981 */ /* 0x000f22000c1e1900 */
[----:B-1----:R-:W-:-:S03]  /*04d0*/  @!P0 LEA R19, R16, R4, 0x2 ;  /* 0x0000000410138211 */ /* 0x002fc600078e10ff */
[----:B------:R-:W2:Y:S01]  /*04e0*/  LDG.E R16, desc[UR10][R10.64+-0x8] ;  /* 0xfffff80a0a107981 */ /* 0x000ea2000c1e1900 */
        /* <DEDUP_REMOVED lines=42> */
[----:B------:R-:W-:Y:S04]  /*0790*/  @!P3 STL [R19], R20 ;  /* 0x000000141300b387 */ /* 0x000fe80000100800 */
[----:B------:R-:W2:Y:S01]  /*07a0*/  @P4 LDL R18, [R17] ;  /* 0x0000000011124983 */ /* 0x000ea20000100800 */
[----:B------:R-:W-:-:S05]  /*07b0*/  IMAD.WIDE R14, R6, 0x4, R14 ;  /* 0x00000004060e7825 */ /* 0x000fca00078e020e */
[----:B------:R-:W3:Y:S01]  /*07c0*/  LDG.E R23, desc[UR10][R14.64] ;  /* 0x0000000a0e177981 */ /* 0x000ee2000c1e1900 */
[----:B-1----:R-:W-:-:S03]  /*07d0*/  @!P4 LEA R21, R16, R4, 0x2 ;  /* 0x000000041015c211 */ /* 0x002fc600078e10ff */
[----:B------:R-:W4:Y:S01]  /*07e0*/  LDG.E R16, desc[UR10][R10.64+0x8] ;  /* 0x0000080a0a107981 */ /* 0x000f22000c1e1900 */
[----:B--2---:R-:W-:-:S05]  /*07f0*/  @P4 FADD R18, R18, 1 ;  /* 0x3f80000012124421 */ /* 0x004fca0000000000 */
[----:B------:R1:W-:Y:S04]  /*0800*/  @P4 STL [R17], R18 ;  /* 0x0000001211004387 */ /* 0x0003e80000100800 */
[----:B------:R-:W2:Y:S01]  /*0810*/  @!P4 LDL R22, [R21] ;  /* 0x000000001516c983 */ /* 0x000ea20000100800 */
[----:B---3--:R-:W-:Y:S01]  /*0820*/  FSETP.GE.AND P5, PT, R23, R8, PT ;  /* 0x000000081700720b */ /* 0x008fe20003fa6000 */
[----:B------:R-:W-:Y:S02]  /*0830*/  IMAD.WIDE R14, R6, 0x4, R14 ;  /* 0x00000004060e7825 */ /* 0x000fe400078e020e */
[----:B-1----:R-:W3:Y:S04]  /*0840*/  LDG.E R18, desc[UR10][R10.64+0xc] ;  /* 0x00000c0a0a127981 */ /* 0x002ee8000c1e1900 */
[----:B------:R-:W3:Y:S06]  /*0850*/  LDG.E R15, desc[UR10][R14.64] ;  /* 0x0000000a0e0f7981 */ /* 0x000eec000c1e1900 */
[----:B----4-:R-:W-:Y:S01]  /*0860*/  @P5 LEA R19, R16, R25, 0x2 ;  /* 0x0000001910135211 */ /* 0x010fe200078e10ff */
[----:B--2---:R-:W-:-:S05]  /*0870*/  @!P4 FADD R22, R22, 1 ;  /* 0x3f8000001616c421 */ /* 0x004fca0000000000 */
[----:B------:R1:W-:Y:S04]  /*0880*/  @!P4 STL [R21], R22 ;  /* 0x000000161500c387 */ /* 0x0003e80000100800 */
[----:B------:R-:W2:Y:S01]  /*0890*/  @P5 LDL R20, [R19] ;  /* 0x0000000013145983 */ /* 0x000ea20000100800 */
[----:B------:R-:W-:Y:S01]  /*08a0*/  @!P5 LEA R16, R16, R4, 0x2 ;  /* 0x000000041010d211 */ /* 0x000fe200078e10ff */
[----:B------:R-:W-:Y:S01]  /*08b0*/  @P6 FADD R3, R3, 1 ;  /* 0x3f80000003036421 */ /* 0x000fe20000000000 */
[----:B------:R-:W-:Y:S01]  /*08c0*/  @!P6 FADD R0, R0, 1 ;  /* 0x3f8000000000e421 */ /* 0x000fe20000000000 */
[----:B---3--:R-:W-:Y:S01]  /*08d0*/  FSETP.GE.AND P6, PT, R15, R8, PT ;  /* 0x000000080f00720b */ /* 0x008fe20003fc6000 */
[----:B--2---:R-:W-:-:S05]  /*08e0*/  @P5 FADD R20, R20, 1 ;  /* 0x3f80000014145421 */ /* 0x004fca0000000000 */
[----:B------:R4:W-:Y:S04]  /*08f0*/  @P5 STL [R19], R20 ;  /* 0x0000001413005387 */ /* 0x0009e80000100800 */
[----:B------:R-:W2:Y:S03]  /*0900*/  @!P5 LDL R17, [R16] ;  /* 0x000000001011d983 */ /* 0x000ea60000100800 */
[----:B-1----:R-:W-:Y:S01]  /*0910*/  @P6 LEA R21, R18, R25, 0x2 ;  /* 0x0000001912156211 */ /* 0x002fe200078e10ff */
[----:B--2---:R-:W-:-:S05]  /*0920*/  @!P5 FADD R17, R17, 1 ;  /* 0x3f8000001111d421 */ /* 0x004fca0000000000 */
[----:B------:R4:W-:Y:S04]  /*0930*/  @!P5 STL [R16], R17 ;  /* 0x000000111000d387 */ /* 0x0009e80000100800 */
[----:B------:R-:W2:Y:S01]  /*0940*/  @P6 LDL R14, [R21] ;  /* 0x00000000150e6983 */ /* 0x000ea20000100800 */
[----:B------:R-:W-:Y:S01]  /*0950*/  @!P6 LEA R18, R18, R4, 0x2 ;  /* 0x000000041212e211 */ /* 0x000fe200078e10ff */
[----:B--2---:R-:W-:-:S05]  /*0960*/  @P6 FADD R14, R14, 1 ;  /* 0x3f8000000e0e6421 */ /* 0x004fca0000000000 */
[----:B------:R4:W-:Y:S04]  /*0970*/  @P6 STL [R21], R14 ;  /* 0x0000000e15006387 */ /* 0x0009e80000100800 */
[----:B------:R-:W2:Y:S01]  /*0980*/  @!P6 LDL R15, [R18] ;  /* 0x00000000120fe983 */ /* 0x000ea20000100800 */
[----:B------:R-:W-:Y:S01]  /*0990*/  @P0 FADD R3, R3, 1 ;  /* 0x3f80000003030421 */ /* 0x000fe20000000000 */
[----:B------:R-:W-:-:S03]  /*09a0*/  @!P0 FADD R0, R0, 1 ;  /* 0x3f80000000008421 */ /* 0x000fc60000000000 */
[----:B------:R-:W-:Y:S01]  /*09b0*/  @P1 FADD R3, R3, 1 ;  /* 0x3f80000003031421 */ /* 0x000fe20000000000 */
[----:B------:R-:W-:Y:S01]  /*09c0*/  @!P1 FADD R0, R0, 1 ;  /* 0x3f80000000009421 */ /* 0x000fe20000000000 */
[----:B------:R-:W-:Y:S02]  /*09d0*/  UIADD3 UR7, UPT, UPT, UR7, 0x8, URZ ;  /* 0x0000000807077890 */ /* 0x000fe4000fffe0ff */
[----:B------:R-:W-:Y:S01]  /*09e0*/  @P2 FADD R3, R3, 1 ;  /* 0x3f80000003032421 */ /* 0x000fe20000000000 */
[----:B------:R-:W-:Y:S01]  /*09f0*/  @!P2 FADD R0, R0, 1 ;  /* 0x3f8000000000a421 */ /* 0x000fe20000000000 */
[----:B------:R-:W-:Y:S02]  /*0a00*/  UISETP.NE.AND UP0, UPT, UR7, URZ, UPT ;  /* 0x000000ff0700728c */ /* 0x000fe4000bf05270 */
[----:B------:R-:W-:Y:S01]  /*0a10*/  @P3 FADD R3, R3, 1 ;  /* 0x3f80000003033421 */ /* 0x000fe20000000000 */
[----:B------:R-:W-:-:S03]  /*0a20*/  @!P3 FADD R0, R0, 1 ;  /* 0x3f8000000000b421 */ /* 0x000fc60000000000 */
[----:B------:R-:W-:Y:S01]  /*0a30*/  @P4 FADD R3, R3, 1 ;  /* 0x3f80000003034421 */ /* 0x000fe20000000000 */
[----:B------:R-:W-:Y:S01]  /*0a40*/  @!P4 FADD R0, R0, 1 ;  /* 0x3f8000000000c421 */ /* 0x000fe20000000000 */
[----:B------:R-:W-:Y:S02]  /*0a50*/  IADD3 R10, P0, PT, R10, 0x20, RZ ;  /* 0x000000200a0a7810 */ /* 0x000fe40007f1e0ff */
[----:B------:R-:W-:Y:S01]  /*0a60*/  @P5 FADD R3, R3, 1 ;  /* 0x3f80000003035421 */ /* 0x000fe20000000000 */
[----:B------:R-:W-:Y:S01]  /*0a70*/  @!P5 FADD R0, R0, 1 ;  /* 0x3f8000000000d421 */ /* 0x000fe20000000000 */
[----:B------:R-:W-:Y:S02]  /*0a80*/  IADD3.X R11, PT, PT, RZ, R11, RZ, P0, !PT ;  /* 0x0000000bff0b7210 */ /* 0x000fe400007fe4ff */
[----:B------:R-:W-:Y:S01]  /*0a90*/  LEA R9, R6, R9, 0x3 ;  /* 0x0000000906097211 */ /* 0x000fe200078e18ff */
[----:B------:R-:W-:Y:S01]  /*0aa0*/  @P6 FADD R3, R3, 1 ;  /* 0x3f80000003036421 */ /* 0x000fe20000000000 */
[----:B------:R-:W-:Y:S01]  /*0ab0*/  @!P6 FADD R0, R0, 1 ;  /* 0x3f8000000000e421 */ /* 0x000fe20000000000 */
[----:B--2---:R-:W-:-:S05]  /*0ac0*/  @!P6 FADD R15, R15, 1 ;  /* 0x3f8000000f0fe421 */ /* 0x004fca0000000000 */
[----:B------:R4:W-:Y:S01]  /*0ad0*/  @!P6 STL [R18], R15 ;  /* 0x0000000f1200e387 */ /* 0x0009e20000100800 */
[----:B------:R-:W-:Y:S05]  /*0ae0*/  BRA.U UP0, `(.L_x_11) ;  /* 0xfffffff900287547 */ /* 0x000fea000b83ffff */
[----:B------:R-:W-:-:S07]  /*0af0*/  MOV R9, UR4 ;  /* 0x0000000400097c02 */ /* 0x000fce0008000f00 */
.L_x_10:
[----:B------:R-:W-:-:S09]  /*0b00*/  UISETP.NE.AND UP0, UPT, UR8, URZ, UPT ;  /* 0x000000ff0800728c */ /* 0x000fd2000bf05270 */
[----:B------:R-:W-:Y:S05]  /*0b10*/  BRA.U !UP0, `(.L_x_9) ;  /* 0x0000000508e07547 */ /* 0x000fea000b800000 */
[----:B------:R-:W1:Y:S01]  /*0b20*/  LDCU UR4, c[0x0][0x39c] ;  /* 0x00007380ff0477ac */ /* 0x000e620008000800 */
[----:B------:R-:W-:Y:S02]  /*0b30*/  UISETP.GE.U32.AND UP0, UPT, UR8, 0x4, UPT ;  /* 0x000000040800788c */ /* 0x000fe4000bf06070 */
[----:B-1----:R-:W-:-:S04]  /*0b40*/  ULOP3.LUT UR5, UR4, 0x3, URZ, 0xc0, !UPT ;  /* 0x0000000304057892 */ /* 0x002fc8000f8ec0ff */
[----:B------:R-:W-:-:S03]  /*0b50*/  UISETP.NE.AND UP1, UPT, UR5, URZ, UPT ;  /* 0x000000ff0500728c */ /* 0x000fc6000bf25270 */
[----:B------:R-:W-:Y:S08]  /*0b60*/  BRA.U !UP0, `(.L_x_12) ;  /* 0x0000000108f07547 */ /* 0x000ff0000b800000 */
[----:B------:R-:W1:Y:S01]  /*0b70*/  LDC.64 R10, c[0x0][0x390] ;  /* 0x0000e400ff0a7b82 */ /* 0x000e620000000a00 */
[----:B----4-:R-:W-:-:S04]  /*0b80*/  IMAD R15, R9, R6, R7 ;  /* 0x00000006090f7224 */ /* 0x010fc800078e0207 */
[----:B------:R-:W-:-:S05]  /*0b90*/  IMAD.WIDE R14, R15, 0x4, R12 ;  /* 0x000000040f0e7825 */ /* 0x000fca00078e020c */
[----:B------:R-:W2:Y:S01]  /*0ba0*/  LDG.E R17, desc[UR10][R14.64] ;  /* 0x0000000a0e117981 */ /* 0x000ea2000c1e1900 */
[----:B-1----:R-:W-:-:S05]  /*0bb0*/  IMAD.WIDE.U32 R10, R9, 0x4, R10 ;  /* 0x00000004090a7825 */ /* 0x002fca00078e000a */
[----:B------:R-:W3:Y:S04]  /*0bc0*/  LDG.E R18, desc[UR10][R10.64] ;  /* 0x0000000a0a127981 */ /* 0x000ee8000c1e1900 */
[----:B------:R-:W4:Y:S01]  /*0bd0*/  LDG.E R22, desc[UR10][R10.64+0x4] ;  /* 0x0000040a0a167981 */ /* 0x000f22000c1e1900 */
[----:B--2--5:R-:W-:-:S13]  /*0be0*/  FSETP.GE.AND P0, PT, R17, R8, PT ;  /* 0x000000081100720b */ /* 0x024fda0003f06000 */
[----:B---3--:R-:W-:-:S05]  /*0bf0*/  @P0 LEA R19, R18, R25, 0x2 ;  /* 0x0000001912130211 */ /* 0x008fca00078e10ff */
[----:B------:R-:W2:Y:S01]  /*0c00*/  @P0 LDL R20, [R19] ;  /* 0x0000000013140983 */ /* 0x000ea20000100800 */
[----:B------:R-:W-:-:S05]  /*0c10*/  IMAD.WIDE R16, R6, 0x4, R14 ;  /* 0x0000000406107825 */ /* 0x000fca00078e020e */
[----:B------:R-:W3:Y:S01]  /*0c20*/  LDG.E R21, desc[UR10][R16.64] ;  /* 0x0000000a10157981 */ /* 0x000ee2000c1e1900 */
[----:B------:R-:W-:Y:S01]  /*0c30*/  @!P0 LEA R18, R18, R4, 0x2 ;  /* 0x0000000412128211 */ /* 0x000fe200078e10ff */
[----:B--2---:R-:W-:-:S05]  /*0c40*/  @P0 FADD R20, R20, 1 ;  /* 0x3f80000014140421 */ /* 0x004fca0000000000 */
[----:B------:R1:W-:Y:S04]  /*0c50*/  @P0 STL [R19], R20 ;  /* 0x0000001413000387 */ /* 0x0003e80000100800 */
[----:B------:R-:W2:Y:S01]  /*0c60*/  @!P0 LDL R14, [R18] ;  /* 0x00000000120e8983 */ /* 0x000ea20000100800 */
[----:B---3--:R-:W-:Y:S01]  /*0c70*/  FSETP.GE.AND P1, PT, R21, R8, PT ;  /* 0x000000081500720b */ /* 0x008fe20003f26000 */
[----:B------:R-:W-:Y:S02]  /*0c80*/  IMAD.WIDE R16, R6, 0x4, R16 ;  /* 0x0000000406107825 */ /* 0x000fe400078e0210 */
[----:B-1----:R-:W3:Y:S04]  /*0c90*/  LDG.E R20, desc[UR10][R10.64+0x8] ;  /* 0x0000080a0a147981 */ /* 0x002ee8000c1e1900 */
[----:B------:R-:W3:Y:S04]  /*0ca0*/  LDG.E R23, desc[UR10][R16.64] ;  /* 0x0000000a10177981 */ /* 0x000ee8000c1e1900 */
[----:B------:R-:W3:Y:S01]  /*0cb0*/  LDG.E R10, desc[UR10][R10.64+0xc] ;  /* 0x00000c0a0a0a7981 */ /* 0x000ee2000c1e1900 */
[----:B--2---:R-:W-:Y:S01]  /*0cc0*/  @!P0 FADD R15, R14, 1 ;  /* 0x3f8000000e0f8421 */ /* 0x004fe20000000000 */
[----:B----4-:R-:W-:-:S04]  /*0cd0*/  @P1 LEA R14, R22, R25, 0x2 ;  /* 0x00000019160e1211 */ /* 0x010fc800078e10ff */
[----:B------:R1:W-:Y:S04]  /*0ce0*/  @!P0 STL [R18], R15 ;  /* 0x0000000f12008387 */ /* 0x0003e80000100800 */
[----:B------:R-:W2:Y:S01]  /*0cf0*/  @P1 LDL R21, [R14] ;  /* 0x000000000e151983 */ /* 0x000ea20000100800 */
[----:B------:R-:W-:Y:S02]  /*0d00*/  @!P1 LEA R22, R22, R4, 0x2 ;  /* 0x0000000416169211 */ /* 0x000fe400078e10ff */
[----:B---3--:R-:W-:Y:S01]  /*0d10*/  FSETP.GE.AND P2, PT, R23, R8, PT ;  /* 0x000000081700720b */ /* 0x008fe20003f46000 */
[----:B--2---:R-:W-:-:S05]  /*0d20*/  @P1 FADD R21, R21, 1 ;  /* 0x3f80000015151421 */ /* 0x004fca0000000000 */
[----:B------:R2:W-:Y:S04]  /*0d30*/  @P1 STL [R14], R21 ;  /* 0x000000150e001387 */ /* 0x0005e80000100800 */
[----:B------:R-:W3:Y:S03]  /*0d40*/  @!P1 LDL R19, [R22] ;  /* 0x0000000016139983 */ /* 0x000ee60000100800 */
[----:B-1----:R-:W-:Y:S01]  /*0d50*/  @P2 LEA R15, R20, R25, 0x2 ;  /* 0x00000019140f2211 */ /* 0x002fe200078e10ff */
[----:B------:R-:W-:-:S06]  /*0d60*/  IMAD.WIDE R16, R6, 0x4, R16 ;  /* 0x0000000406107825 */ /* 0x000fcc00078e0210 */
[----:B------:R-:W4:Y:S01]  /*0d70*/  LDG.E R17, desc[UR10][R16.64] ;  /* 0x0000000a10117981 */ /* 0x000f22000c1e1900 */
[----:B---3--:R-:W-:-:S05]  /*0d80*/  @!P1 FADD R19, R19, 1 ;  /* 0x3f80000013139421 */ /* 0x008fca0000000000 */
[----:B------:R1:W-:Y:S04]  /*0d90*/  @!P1 STL [R22], R19 ;  /* 0x0000001316009387 */ /* 0x0003e80000100800 */
[----:B------:R-:W3:Y:S01]  /*0da0*/  @P2 LDL R18, [R15] ;  /* 0x000000000f122983 */ /* 0x000ee20000100800 */
[----:B------:R-:W-:Y:S02]  /*0db0*/  @!P2 LEA R20, R20, R4, 0x2 ;  /* 0x000000041414a211 */ /* 0x000fe400078e10ff */
[----:B----4-:R-:W-:Y:S01]  /*0dc0*/  FSETP.GE.AND P3, PT, R17, R8, PT ;  /* 0x000000081100720b */ /* 0x010fe20003f66000 */
[----:B---3--:R-:W-:-:S05]  /*0dd0*/  @P2 FADD R18, R18, 1 ;  /* 0x3f80000012122421 */ /* 0x008fca0000000000 */
[----:B------:R3:W-:Y:S04]  /*0de0*/  @P2 STL [R15], R18 ;  /* 0x000000120f002387 */ /* 0x0007e80000100800 */
[----:B--2---:R-:W2:Y:S02]  /*0df0*/  @!P2 LDL R14, [R20] ;  /* 0x00000000140ea983 */ /* 0x004ea40000100800 */
[----:B--2---:R-:W-:Y:S01]  /*0e00*/  @!P2 FADD R21, R14, 1 ;  /* 0x3f8000000e15a421 */ /* 0x004fe20000000000 */
[----:B------:R-:W-:-:S04]  /*0e10*/  @P3 LEA R14, R10, R25, 0x2 ;  /* 0x000000190a0e3211 */ /* 0x000fc800078e10ff */
[----:B------:R2:W-:Y:S04]  /*0e20*/  @!P2 STL [R20], R21 ;  /* 0x000000151400a387 */ /* 0x0005e80000100800 */
[----:B-1----:R-:W4:Y:S01]  /*0e30*/  @P3 LDL R19, [R14] ;  /* 0x000000000e133983 */ /* 0x002f220000100800 */
[----:B------:R-:W-:Y:S01]  /*0e40*/  @!P3 LEA R16, R10, R4, 0x2 ;  /* 0x000000040a10b211 */ /* 0x000fe200078e10ff */
[----:B----4-:R-:W-:-:S05]  /*0e50*/  @P3 FADD R19, R19, 1 ;  /* 0x3f80000013133421 */ /* 0x010fca0000000000 */
[----:B------:R2:W-:Y:S04]  /*0e60*/  @P3 STL [R14], R19 ;  /* 0x000000130e003387 */ /* 0x0005e80000100800 */
[----:B---3--:R-:W3:Y:S01]  /*0e70*/  @!P3 LDL R15, [R16] ;  /* 0x00000000100fb983 */ /* 0x008ee20000100800 */
[----:B------:R-:W-:Y:S01]  /*0e80*/  @P0 FADD R3, R3, 1 ;  /* 0x3f80000003030421 */ /* 0x000fe20000000000 */
[----:B------:R-:W-:-:S03]  /*0e90*/  @!P0 FADD R0, R0, 1 ;  /* 0x3f80000000008421 */ /* 0x000fc60000000000 */
[----:B------:R-:W-:Y:S01]  /*0ea0*/  @P1 FADD R3, R3, 1 ;  /* 0x3f80000003031421 */ /* 0x000fe20000000000 */
[----:B------:R-:W-:-:S03]  /*0eb0*/  @!P1 FADD R0, R0, 1 ;  /* 0x3f80000000009421 */ /* 0x000fc60000000000 */
[----:B------:R-:W-:Y:S01]  /*0ec0*/  @P2 FADD R3, R3, 1 ;  /* 0x3f80000003032421 */ /* 0x000fe20000000000 */
[----:B------:R-:W-:Y:S01]  /*0ed0*/  @!P2 FADD R0, R0, 1 ;  /* 0x3f8000000000a421 */ /* 0x000fe20000000000 */
[----:B------:R-:W-:Y:S02]  /*0ee0*/  IADD3 R9, PT, PT, R9, 0x4, RZ ;  /* 0x0000000409097810 */ /* 0x000fe40007ffe0ff */
[----:B------:R-:W-:Y:S01]  /*0ef0*/  @P3 FADD R3, R3, 1 ;  /* 0x3f80000003033421 */ /* 0x000fe20000000000 */
[----:B------:R-:W-:Y:S01]  /*0f00*/  @!P3 FADD R0, R0, 1 ;  /* 0x3f8000000000b421 */ /* 0x000fe20000000000 */
[----:B---3--:R-:W-:-:S05]  /*0f10*/  @!P3 FADD R15, R15, 1 ;  /* 0x3f8000000f0fb421 */ /* 0x008fca0000000000 */
[----:B------:R2:W-:Y:S02]  /*0f20*/  @!P3 STL [R16], R15 ;  /* 0x0000000f1000b387 */ /* 0x0005e40000100800 */
.L_x_12:
[----:B------:R-:W-:Y:S05]  /*0f30*/  BRA.U !UP1, `(.L_x_9) ;  /* 0x0000000109d87547 */ /* 0x000fea000b800000 */
[----:B------:R-:W-:Y:S02]  /*0f40*/  UISETP.NE.AND UP0, UPT, UR5, 0x1, UPT ;  /* 0x000000010500788c */ /* 0x000fe4000bf05270 */
[----:B------:R-:W-:-:S04]  /*0f50*/  ULOP3.LUT UR4, UR4, 0x1, URZ, 0xc0, !UPT ;  /* 0x0000000104047892 */ /* 0x000fc8000f8ec0ff */
[----:B------:R-:W-:-:S03]  /*0f60*/  UISETP.NE.U32.AND UP1, UPT, UR4, 0x1, UPT ;  /* 0x000000010400788c */ /* 0x000fc6000bf25070 */
[----:B------:R-:W-:Y:S08]  /*0f70*/  BRA.U !UP0, `(.L_x_13) ;  /* 0x0000000108807547 */ /* 0x000ff0000b800000 */
[----:B--2-4-:R-:W1:Y:S01]  /*0f80*/  LDC.64 R14, c[0x0][0x390] ;  /* 0x0000e400ff0e7b82 */ /* 0x014e620000000a00 */
[----:B------:R-:W-:-:S04]  /*0f90*/  IMAD R11, R9, R6, R7 ;  /* 0x00000006090b7224 */ /* 0x000fc800078e0207 */
        /* <DEDUP_REMOVED lines=8> */
[----:B------:R-:W-:-:S06]  /*1020*/  IMAD.WIDE R16, R6, 0x4, R10 ;  /* 0x0000000406107825 */ /* 0x000fcc00078e020a */
[----:B------:R-:W3:Y:S01]  /*1030*/  LDG.E R17, desc[UR10][R16.64] ;  /* 0x0000000a10117981 */ /* 0x000ee2000c1e1900 */
[----:B------:R-:W-:Y:S01]  /*1040*/  @!P0 LEA R18, R18, R4, 0x2 ;  /* 0x0000000412128211 */ /* 0x000fe200078e10ff */
[----:B--2---:R-:W-:-:S05]  /*1050*/  @P0 FADD R20, R20, 1 ;  /* 0x3f80000014140421 */ /* 0x004fca0000000000 */
[----:B------:R1:W-:Y:S04]  /*1060*/  @P0 STL [R19], R20 ;  /* 0x0000001413000387 */ /* 0x0003e80000100800 */
[----:B------:R-:W2:Y:S01]  /*1070*/  @!P0 LDL R10, [R18] ;  /* 0x00000000120a8983 */ /* 0x000ea20000100800 */
[----:B---3--:R-:W-:Y:S01]  /*1080*/  FSETP.GE.AND P1, PT, R17, R8, PT ;  /* 0x000000081100720b */ /* 0x008fe20003f26000 */
[----:B--2---:R-:W-:-:S12]  /*1090*/  @!P0 FADD R11, R10, 1 ;  /* 0x3f8000000a0b8421 */ /* 0x004fd80000000000 */
[C---:B----4-:R-:W-:Y:S01]  /*10a0*/  @P1 LEA R10, R21.reuse, R25, 0x2 ;  /* 0x00000019150a1211 */ /* 0x050fe200078e10ff */
[----:B------:R1:W-:Y:S04]  /*10b0*/  @!P0 STL [R18], R11 ;  /* 0x0000000b12008387 */ /* 0x0003e80000100800 */
[----:B------:R-:W2:Y:S01]  /*10c0*/  @P1 LDL R22, [R10] ;  /* 0x000000000a161983 */ /* 0x000ea20000100800 */
[----:B------:R-:W-:Y:S01]  /*10d0*/  @!P1 LEA R21, R21, R4, 0x2 ;  /* 0x0000000415159211 */ /* 0x000fe200078e10ff */
[----:B--2---:R-:W-:-:S05]  /*10e0*/  @P1 FADD R17, R22, 1 ;  /* 0x3f80000016111421 */ /* 0x004fca0000000000 */
[----:B------:R1:W-:Y:S04]  /*10f0*/  @P1 STL [R10], R17 ;  /* 0x000000110a001387 */ /* 0x0003e80000100800 */
[----:B------:R-:W2:Y:S01]  /*1100*/  @!P1 LDL R16, [R21] ;  /* 0x0000000015109983 */ /* 0x000ea20000100800 */
[----:B------:R-:W-:Y:S01]  /*1110*/  @P0 FADD R3, R3, 1 ;  /* 0x3f80000003030421 */ /* 0x000fe20000000000 */
[----:B------:R-:W-:Y:S01]  /*1120*/  @!P0 FADD R0, R0, 1 ;  /* 0x3f80000000008421 */ /* 0x000fe20000000000 */
[----:B------:R-:W-:Y:S02]  /*1130*/  IADD3 R9, PT, PT, R9, 0x2, RZ ;  /* 0x0000000209097810 */ /* 0x000fe40007ffe0ff */
[----:B------:R-:W-:Y:S01]  /*1140*/  @P1 FADD R3, R3, 1 ;  /* 0x3f80000003031421 */ /* 0x000fe20000000000 */
[----:B------:R-:W-:Y:S01]  /*1150*/  @!P1 FADD R0, R0, 1 ;  /* 0x3f80000000009421 */ /* 0x000fe20000000000 */
[----:B--2---:R-:W-:-:S05]  /*1160*/  @!P1 FADD R16, R16, 1 ;  /* 0x3f80000010109421 */ /* 0x004fca0000000000 */
[----:B------:R1:W-:Y:S02]  /*1170*/  @!P1 STL [R21], R16 ;  /* 0x0000001015009387 */ /* 0x0003e40000100800 */
.L_x_13:
[----:B------:R-:W-:Y:S05]  /*1180*/  BRA.U UP1, `(.L_x_9) ;  /* 0x0000000101447547 */ /* 0x000fea000b800000 */
[----:B-1----:R-:W1:Y:S01]  /*1190*/  LDC.64 R10, c[0x0][0x390] ;  /* 0x0000e400ff0a7b82 */ /* 0x002e620000000a00 */
[----:B------:R-:W-:-:S04]  /*11a0*/  IMAD R7, R9, R6, R7 ;  /* 0x0000000609077224 */ /* 0x000fc800078e0207 */
[----:B------:R-:W-:-:S06]  /*11b0*/  IMAD.WIDE R12, R7, 0x4, R12 ;  /* 0x00000004070c7825 */ /* 0x000fcc00078e020c */
[----:B------:R-:W3:Y:S01]  /*11c0*/  LDG.E R13, desc[UR10][R12.64] ;  /* 0x0000000a0c0d7981 */ /* 0x000ee2000c1e1900 */
[----:B-1----:R-:W-:-:S06]  /*11d0*/  IMAD.WIDE.U32 R10, R9, 0x4, R10 ;  /* 0x00000004090a7825 */ /* 0x002fcc00078e000a */
[----:B------:R-:W2:Y:S01]  /*11e0*/  LDG.E R10, desc[UR10][R10.64] ;  /* 0x0000000a0a0a7981 */ /* 0x000ea2000c1e1900 */
[----:B---3-5:R-:W-:-:S13]  /*11f0*/  FSETP.GE.AND P0, PT, R13, R8, PT ;  /* 0x000000080d00720b */ /* 0x028fda0003f06000 */
[----:B--2---:R-:W-:-:S05]  /*1200*/  @P0 LEA R6, R10, R25, 0x2 ;  /* 0x000000190a060211 */ /* 0x004fca00078e10ff */
[----:B------:R-:W2:Y:S01]  /*1210*/  @P0 LDL R7, [R6] ;  /* 0x0000000006070983 */ /* 0x000ea20000100800 */
[----:B------:R-:W-:Y:S01]  /*1220*/  @!P0 LEA R8, R10, R4, 0x2 ;  /* 0x000000040a088211 */ /* 0x000fe200078e10ff */
[----:B--2---:R-:W-:-:S05]  /*1230*/  @P0 FADD R7, R7, 1 ;  /* 0x3f80000007070421 */ /* 0x004fca0000000000 */
[----:B------:R3:W-:Y:S04]  /*1240*/  @P0 STL [R6], R7 ;  /* 0x0000000706000387 */ /* 0x0007e80000100800 */
[----:B------:R-:W2:Y:S01]  /*1250*/  @!P0 LDL R9, [R8] ;  /* 0x0000000008098983 */ /* 0x000ea20000100800 */
[----:B------:R-:W-:Y:S01]  /*1260*/  @P0 FADD R3, R3, 1 ;  /* 0x3f80000003030421 */ /* 0x000fe20000000000 */
[----:B------:R-:W-:Y:S01]  /*1270*/  @!P0 FADD R0, R0, 1 ;  /* 0x3f80000000008421 */ /* 0x000fe20000000000 */
[----:B--2---:R-:W-:-:S05]  /*1280*/  @!P0 FADD R9, R9, 1 ;  /* 0x3f80000009098421 */ /* 0x004fca0000000000 */
[----:B------:R3:W-:Y:S02]  /*1290*/  @!P0 STL [R8], R9 ;  /* 0x0000000908008387 */ /* 0x0007e40000100800 */
.L_x_9:
[----:B---3--:R-:W3:Y:S01]  /*12a0*/  LDC R6, c[0x0][0x398] ;  /* 0x0000e600ff067b82 */ /* 0x008ee20000000800 */
[----:B------:R-:W-:Y:S01]  /*12b0*/  BSSY.RECONVERGENT B2, `(.L_x_14) ;  /* 0x0000208000027945 */ /* 0x000fe20003800200 */
[----:B-1--4-:R-:W-:Y:S02]  /*12c0*/  MOV R18, RZ ;  /* 0x000000ff00127202 */ /* 0x012fe40000000f00 */
[----:B---3--:R-:W-:-:S04]  /*12d0*/  ISETP.GE.AND P0, PT, R6, 0x1, PT ;  /* 0x000000010600780c */ /* 0x008fc80003f06270 */
[----:B------:R-:W-:-:S13]  /*12e0*/  FSETP.LEU.OR P0, PT, R3, RZ, !P0 ;  /* 0x000000ff0300720b */ /* 0x000fda000470b400 */
[----:B------:R-:W-:Y:S05]  /*12f0*/  @P0 BRA `(.L_x_15) ;  /* 0x00000020000c0947 */ /* 0x000fea0003800000 */
[C---:B------:R-:W-:Y:S01]  /*1300*/  ISETP.GE.U32.AND P0, PT, R6.reuse, 0x10, PT ;  /* 0x000000100600780c */ /* 0x040fe20003f06070 */
[----:B------:R-:W-:Y:S02]  /*1310*/  HFMA2 R18, -RZ, RZ, 0, 0 ;  /* 0x00000000ff127431 */ /* 0x000fe400000001ff */
[----:B--2---:R-:W-:Y:S01]  /*1320*/  FMUL R19, R3, R3 ;  /* 0x0000000303137220 */ /* 0x004fe20000400000 */
[----:B------:R-:W-:Y:S02]  /*1330*/  LOP3.LUT R23, R6, 0xf, RZ, 0xc0, !PT ;  /* 0x0000000f06177812 */ /* 0x000fe400078ec0ff */
[----:B------:R-:W-:-:S07]  /*1340*/  MOV R22, RZ ;  /* 0x000000ff00167202 */ /* 0x000fce0000000f00 */
[----:B------:R-:W-:Y:S05]  /*1350*/  @!P0 BRA `(.L_x_16) ;  /* 0x00000010002c8947 */ /* 0x000fea0003800000 */
[----:B------:R-:W-:Y:S02]  /*1360*/  LOP3.LUT R22, R6, 0x7ffffff0, RZ, 0xc0, !PT ;  /* 0x7ffffff006167812 */ /* 0x000fe400078ec0ff */
[----:B------:R-:W-:Y:S02]  /*1370*/  IADD3 R20, PT, PT, R1, 0x20, RZ ;  /* 0x0000002001147810 */ /* 0x000fe40007ffe0ff */
[----:B------:R-:W-:Y:S02]  /*1380*/  MOV R18, RZ ;  /* 0x000000ff00127202 */ /* 0x000fe40000000f00 */
[----:B------:R-:W-:-:S07]  /*1390*/  IADD3 R21, PT, PT, -R22, RZ, RZ ;  /* 0x000000ff16157210 */ /* 0x000fce0007ffe1ff */
.L_x_49:
[----:B-----5:R-:W2:Y:S01]  /*13a0*/  LDL.128 R8, [R20+-0x20] ;  /* 0xffffe00014087983 */ /* 0x020ea20000100c00 */
[----:B------:R-:W1:Y:S01]  /*13b0*/  MUFU.RCP R6, R19 ;  /* 0x0000001300067308 */ /* 0x000e620000001000 */
[----:B------:R-:W-:Y:S01]  /*13c0*/  IADD3 R21, PT, PT, R21, 0x10, RZ ;  /* 0x0000001015157810 */ /* 0x000fe20007ffe0ff */
[----:B------:R-:W-:Y:S03]  /*13d0*/  BSSY.RECONVERGENT B3, `(.L_x_17) ;  /* 0x000000e000037945 */ /* 0x000fe60003800200 */
[----:B------:R-:W-:Y:S01]  /*13e0*/  ISETP.NE.AND P2, PT, R21, RZ, PT ;  /* 0x000000ff1500720c */ /* 0x000fe20003f45270 */
[----:B-1----:R-:W-:-:S04]  /*13f0*/  FFMA R7, -R19, R6, 1 ;  /* 0x3f80000013077423 */ /* 0x002fc80000000106 */
[----:B------:R-:W-:Y:S01]  /*1400*/  FFMA R6, R6, R7, R6 ;  /* 0x0000000706067223 */ /* 0x000fe20000000006 */
[----:B--2---:R-:W-:-:S04]  /*1410*/  FMUL R17, R8, R8 ;  /* 0x0000000808117220 */ /* 0x004fc80000400000 */
[----:B------:R-:W1:Y:S01]  /*1420*/  FCHK P0, R17, R19 ;  /* 0x0000001311007302 */ /* 0x000e620000000000 */
[----:B------:R-:W-:-:S04]  /*1430*/  FFMA R7, R17, R6, RZ ;  /* 0x0000000611077223 */ /* 0x000fc800000000ff */
[----:B------:R-:W-:-:S04]  /*1440*/  FFMA R8, -R19, R7, R17 ;  /* 0x0000000713087223 */ /* 0x000fc80000000111 */
[----:B------:R-:W-:Y:S01]  /*1450*/  FFMA R7, R6, R8, R7 ;  /* 0x0000000806077223 */ /* 0x000fe20000000007 */
[----:B-1----:R-:W-:Y:S06]  /*1460*/  @!P0 BRA `(.L_x_18) ;  /* 0x0000000000108947 */ /* 0x002fec0003800000 */
[----:B------:R-:W-:Y:S02]  /*1470*/  MOV R6, R19 ;  /* 0x0000001300067202 */ /* 0x000fe40000000f00 */
[----:B------:R-:W-:-:S07]  /*1480*/  MOV R8, 0x14a0 ;  /* 0x000014a000087802 */ /* 0x000fce0000000f00 */
[----:B0-----:R-:W-:Y:S05]  /*1490*/  CALL.REL.NOINC `($__internal_0_$__cuda_sm3x_div_rn_noftz_f32_slowpath) ;  /* 0x0000004000587944 */ /* 0x001fea0003c00000 */
[----:B------:R-:W-:-:S07]  /*14a0*/  MOV R7, R6 ;  /* 0x0000000600077202 */ /* 0x000fce0000000f00 */
.L_x_18:
[----:B------:R-:W-:Y:S05]  /*14b0*/  BSYNC.RECONVERGENT B3 ;  /* 0x0000000000037941 */ /* 0x000fea0003800200 */
.L_x_17:
[----:B------:R-:W1:Y:S01]  /*14c0*/  MUFU.RCP R6, R19 ;  /* 0x0000001300067308 */ /* 0x000e620000001000 */
[----:B------:R-:W-:Y:S01]  /*14d0*/  FMUL R17, R9, R9 ;  /* 0x0000000909117220 */ /* 0x000fe20000400000 */
[----:B------:R-:W-:Y:S01]  /*14e0*/  BSSY.RECONVERGENT B3, `(.L_x_19) ;  /* 0x000000d000037945 */ /* 0x000fe20003800200 */
[----:B------:R-:W-:-:S05]  /*14f0*/  FADD R18, R7, R18 ;  /* 0x0000001207127221 */ /* 0x000fca0000000000 */
[----:B------:R-:W2:Y:S01]  /*1500*/  FCHK P0, R17, R19 ;  /* 0x0000001311007302 */ /* 0x000ea20000000000 */
[----:B-1----:R-:W-:-:S04]  /*1510*/  FFMA R13, -R19, R6, 1 ;  /* 0x3f800000130d7423 */ /* 0x002fc80000000106 */
[----:B------:R-:W-:-:S04]  /*1520*/  FFMA R6, R6, R13, R6 ;  /* 0x0000000d06067223 */ /* 0x000fc80000000006 */
[----:B------:R-:W-:-:S04]  /*1530*/  FFMA R8, R6, R17, RZ ;  /* 0x0000001106087223 */ /* 0x000fc800000000ff */
[----:B------:R-:W-:-:S04]  /*1540*/  FFMA R9, -R19, R8, R17 ;  /* 0x0000000813097223 */ /* 0x000fc80000000111 */
[----:B------:R-:W-:Y:S01]  /*1550*/  FFMA R9, R6, R9, R8 ;  /* 0x0000000906097223 */ /* 0x000fe20000000008 */
[----:B--2---:R-:W-:Y:S06]  /*1560*/  @!P0 BRA `(.L_x_20) ;  /* 0x0000000000108947 */ /* 0x004fec0003800000 */
[----:B------:R-:W-:Y:S02]  /*1570*/  MOV R6, R19 ;  /* 0x0000001300067202 */ /* 0x000fe40000000f00 */
[----:B------:R-:W-:-:S07]  /*1580*/  MOV R8, 0x15a0 ;  /* 0x000015a000087802 */ /* 0x000fce0000000f00 */
[----:B0-----:R-:W-:Y:S05]  /*1590*/  CALL.REL.NOINC `($__internal_0_$__cuda_sm3x_div_rn_noftz_f32_slowpath) ;  /* 0x0000004000187944 */ /* 0x001fea0003c00000 */
[----:B------:R-:W-:-:S07]  /*15a0*/  MOV R9, R6 ;  /* 0x0000000600097202 */ /* 0x000fce0000000f00 */
.L_x_20:
[----:B------:R-:W-:Y:S05]  /*15b0*/  BSYNC.RECONVERGENT B3 ;  /* 0x0000000000037941 */ /* 0x000fea0003800200 */
.L_x_19:
        /* <DEDUP_REMOVED lines=15> */
.L_x_22:
[----:B------:R-:W-:Y:S05]  /*16b0*/  BSYNC.RECONVERGENT B3 ;  /* 0x0000000000037941 */ /* 0x000fea0003800200 */
.L_x_21:
        /* <DEDUP_REMOVED lines=15> */
.L_x_24:
[----:B------:R-:W-:Y:S05]  /*17b0*/  BSYNC.RECONVERGENT B3 ;  /* 0x0000000000037941 */ /* 0x000fea0003800200 */
.L_x_23:
[----:B------:R-:W2:Y:S01]  /*17c0*/  LDL.128 R8, [R20+-0x10] ;  /* 0xfffff00014087983 */ /* 0x000ea20000100c00 */
[----:B------:R-:W1:Y:S01]  /*17d0*/  MUFU.RCP R6, R19 ;  /* 0x0000001300067308 */ /* 0x000e620000001000 */
[----:B------:R-:W-:Y:S01]  /*17e0*/  BSSY.RECONVERGENT B3, `(.L_x_25) ;  /* 0x000000e000037945 */ /* 0x000fe20003800200 */
[----:B------:R-:W-:Y:S01]  /*17f0*/  FADD R18, R18, R7 ;  /* 0x0000000712127221 */ /* 0x000fe20000000000 */
        /* <DEDUP_REMOVED lines=12> */
.L_x_26:
[----:B------:R-:W-:Y:S05]  /*18c0*/  BSYNC.RECONVERGENT B3 ;  /* 0x0000000000037941 */ /* 0x000fea0003800200 */
.L_x_25:
        /* <DEDUP_REMOVED lines=15> */
.L_x_28:
[----:B------:R-:W-:Y:S05]  /*19c0*/  BSYNC.RECONVERGENT B3 ;  /* 0x0000000000037941 */ /* 0x000fea0003800200 */
.L_x_27:
        /* <DEDUP_REMOVED lines=15> */
.L_x_30:
[----:B------:R-:W-:Y:S05]  /*1ac0*/  BSYNC.RECONVERGENT B3 ;  /* 0x0000000000037941 */ /* 0x000fea0003800200 */
.L_x_29:
        /* <DEDUP_REMOVED lines=15> */
.L_x_32:
[----:B------:R-:W-:Y:S05]  /*1bc0*/  BSYNC.RECONVERGENT B3 ;  /* 0x0000000000037941 */ /* 0x000fea0003800200 */
.L_x_31:
[----:B------:R-:W2:Y:S01]  /*1bd0*/  LDL.128 R8, [R20] ;  /* 0x0000000014087983 */ /* 0x000ea20000100c00 */
        /* <DEDUP_REMOVED lines=15> */
.L_x_34:
[----:B------:R-:W-:Y:S05]  /*1cd0*/  BSYNC.RECONVERGENT B3 ;  /* 0x0000000000037941 */ /* 0x000fea0003800200 */
.L_x_33:
        /* <DEDUP_REMOVED lines=15> */
.L_x_36:
[----:B------:R-:W-:Y:S05]  /*1dd0*/  BSYNC.RECONVERGENT B3 ;  /* 0x0000000000037941 */ /* 0x000fea0003800200 */
.L_x_35:
        /* <DEDUP_REMOVED lines=15> */
.L_x_38:
[----:B------:R-:W-:Y:S05]  /*1ed0*/  BSYNC.RECONVERGENT B3 ;  /* 0x0000000000037941 */ /* 0x000fea0003800200 */
.L_x_37:
        /* <DEDUP_REMOVED lines=15> */
.L_x_40:
[----:B------:R-:W-:Y:S05]  /*1fd0*/  BSYNC.RECONVERGENT B3 ;  /* 0x0000000000037941 */ /* 0x000fea0003800200 */
.L_x_39:
[----:B------:R-:W2:Y:S01]  /*1fe0*/  LDL.128 R8, [R20+0x10] ;  /* 0x0000100014087983 */ /* 0x000ea20000100c00 */
        /* <DEDUP_REMOVED lines=15> */
.L_x_42:
[----:B------:R-:W-:Y:S05]  /*20e0*/  BSYNC.RECONVERGENT B3 ;  /* 0x0000000000037941 */ /* 0x000fea0003800200 */
.L_x_41:
        /* <DEDUP_REMOVED lines=15> */
.L_x_44:
[----:B------:R-:W-:Y:S05]  /*21e0*/  BSYNC.RECONVERGENT B3 ;  /* 0x0000000000037941 */ /* 0x000fea0003800200 */
.L_x_43:
        /* <DEDUP_REMOVED lines=15> */
.L_x_46:
[----:B------:R-:W-:Y:S05]  /*22e0*/  BSYNC.RECONVERGENT B3 ;  /* 0x0000000000037941 */ /* 0x000fea0003800200 */
.L_x_45:
        /* <DEDUP_REMOVED lines=14> */
.L_x_48:
[----:B------:R-:W-:Y:S05]  /*23d0*/  BSYNC.RECONVERGENT B3 ;  /* 0x0000000000037941 */ /* 0x000fea0003800200 */
.L_x_47:
[----:B------:R-:W-:Y:S01]  /*23e0*/  FADD R18, R18, R6 ;  /* 0x0000000612127221 */ /* 0x000fe20000000000 */
[----:B------:R-:W-:Y:S01]  /*23f0*/  IADD3 R20, PT, PT, R20, 0x40, RZ ;  /* 0x0000004014147810 */ /* 0x000fe20007ffe0ff */
[----:B------:R-:W-:Y:S06]  /*2400*/  @P2 BRA `(.L_x_49) ;  /* 0xffffffec00e42947 */ /* 0x000fec000383ffff */
.L_x_16:
[----:B------:R-:W-:-:S13]  /*2410*/  ISETP.NE.AND P0, PT, R23, RZ, PT ;  /* 0x000000ff1700720c */ /* 0x000fda0003f05270 */
[----:B------:R-:W-:Y:S05]  /*2420*/  @!P0 BRA `(.L_x_15) ;  /* 0x0000000c00c08947 */ /* 0x000fea0003800000 */
[----:B------:R-:W1:Y:S01]  /*2430*/  LDC R10, c[0x0][0x398] ;  /* 0x0000e600ff0a7b82 */ /* 0x000e620000000800 */
[----:B------:R-:W-:Y:S02]  /*2440*/  ISETP.GE.U32.AND P0, PT, R23, 0x8, PT ;  /* 0x000000081700780c */ /* 0x000fe40003f06070 */
[----:B-1----:R-:W-:-:S11]  /*2450*/  LOP3.LUT R10, R10, 0x7, RZ, 0xc0, !PT ;  /* 0x000000070a0a7812 */ /* 0x002fd600078ec0ff */
[----:B------:R-:W-:Y:S05]  /*2460*/  @!P0 BRA `(.L_x_50) ;  /* 0x0000000800248947 */ /* 0x000fea0003800000 */
[----:B------:R-:W-:-:S05]  /*2470*/  LEA R9, R22, R25, 0x2 ;  /* 0x0000001916097211 */ /* 0x000fca00078e10ff */
[----:B------:R-:W2:Y:S01]  /*2480*/  LDL R6, [R9] ;  /* 0x0000000009067983 */ /* 0x000ea20000100800 */
[----:B-----5:R-:W1:Y:S01]  /*2490*/  MUFU.RCP R8, R19 ;  /* 0x0000001300087308 */ /* 0x020e620000001000 */
[----:B------:R-:W-:Y:S01]  /*24a0*/  BSSY.RECONVERGENT B3, `(.L_x_51) ;  /* 0x000000d000037945 */ /* 0x000fe20003800200 */
[----:B-1----:R-:W-:Y:S01]  /*24b0*/  FFMA R7, -R19, R8, 1 ;  /* 0x3f80000013077423 */ /* 0x002fe20000000108 */
[----:B--2---:R-:W-:-:S03]  /*24c0*/  FMUL R17, R6, R6 ;  /* 0x0000000606117220 */ /* 0x004fc60000400000 */
[----:B------:R-:W-:Y:S02]  /*24d0*/  FFMA R6, R8, R7, R8 ;  /* 0x0000000708067223 */ /* 0x000fe40000000008 */
[----:B------:R-:W1:Y:S02]  /*24e0*/  FCHK P0, R17, R19 ;  /* 0x0000001311007302 */ /* 0x000e640000000000 */
        /* <DEDUP_REMOVED lines=8> */
.L_x_52:
[----:B------:R-:W-:Y:S05]  /*2570*/  BSYNC.RECONVERGENT B3 ;  /* 0x0000000000037941 */ /* 0x000fea0003800200 */
.L_x_51:
[----:B------:R-:W2:Y:S01]  /*2580*/  LDL R6, [R9+0x4] ;  /* 0x0000040009067983 */ /* 0x000ea20000100800 */
[----:B------:R-:W1:Y:S01]  /*2590*/  MUFU.RCP R8, R19 ;  /* 0x0000001300087308 */ /* 0x000e620000001000 */
[----:B------:R-:W-:Y:S01]  /*25a0*/  BSSY.RECONVERGENT B3, `(.L_x_53) ;  /* 0x000000e000037945 */ /* 0x000fe20003800200 */
[----:B------:R-:W-:Y:S01]  /*25b0*/  FADD R11, R18, R11 ;  /* 0x0000000b120b7221 */ /* 0x000fe20000000000 */
[----:B-1----:R-:W-:Y:S01]  /*25c0*/  FFMA R7, -R19, R8, 1 ;  /* 0x3f80000013077423 */ /* 0x002fe20000000108 */
[----:B--2---:R-:W-:-:S03]  /*25d0*/  FMUL R17, R6, R6 ;  /* 0x0000000606117220 */ /* 0x004fc60000400000 */
[----:B------:R-:W-:Y:S01]  /*25e0*/  FFMA R6, R8, R7, R8 ;  /* 0x0000000708067223 */ /* 0x000fe20000000008 */
[----:B------:R-:W1:Y:S03]  /*25f0*/  FCHK P0, R17, R19 ;  /* 0x0000001311007302 */ /* 0x000e660000000000 */
        /* <DEDUP_REMOVED lines=8> */
.L_x_54:
[----:B------:R-:W-:Y:S05]  /*2680*/  BSYNC.RECONVERGENT B3 ;  /* 0x0000000000037941 */ /* 0x000fea0003800200 */
.L_x_53:
        /* <DEDUP_REMOVED lines=16> */
.L_x_56:
[----:B------:R-:W-:Y:S05]  /*2790*/  BSYNC.RECONVERGENT B3 ;  /* 0x0000000000037941 */ /* 0x000fea0003800200 */
.L_x_55:
        /* <DEDUP_REMOVED lines=16> */
.L_x_58:
[----:B------:R-:W-:Y:S05]  /*28a0*/  BSYNC.RECONVERGENT B3 ;  /* 0x0000000000037941 */ /* 0x000fea0003800200 */
.L_x_57:
        /* <DEDUP_REMOVED lines=16> */
.L_x_60:
[----:B------:R-:W-:Y:S05]  /*29b0*/  BSYNC.RECONVERGENT B3 ;  /* 0x0000000000037941 */ /* 0x000fea0003800200 */
.L_x_59:
        /* <DEDUP_REMOVED lines=16> */
.L_x_62:
[----:B------:R-:W-:Y:S05]  /*2ac0*/  BSYNC.RECONVERGENT B3 ;  /* 0x0000000000037941 */ /* 0x000fea0003800200 */
.L_x_61:
        /* <DEDUP_REMOVED lines=16> */
.L_x_64:
[----:B------:R-:W-:Y:S05]  /*2bd0*/  BSYNC.RECONVERGENT B3 ;  /* 0x0000000000037941 */ /* 0x000fea0003800200 */
.L_x_63:
[----:B------:R-:W2:Y:S01]  /*2be0*/  LDL R9, [R9+0x1c] ;  /* 0x00001c0009097983 */ /* 0x000ea20000100800 */
        /* <DEDUP_REMOVED lines=14> */
.L_x_66:
[----:B------:R-:W-:Y:S05]  /*2cd0*/  BSYNC.RECONVERGENT B3 ;  /* 0x0000000000037941 */ /* 0x000fea0003800200 */
.L_x_65:
[----:B------:R-:W-:Y:S01]  /*2ce0*/  FADD R18, R11, R6 ;  /* 0x000000060b127221 */ /* 0x000fe20000000000 */
[----:B------:R-:W-:-:S07]  /*2cf0*/  IADD3 R22, PT, PT, R22, 0x8, RZ ;  /* 0x0000000816167810 */ /* 0x000fce0007ffe0ff */
.L_x_50:
        /* <DEDUP_REMOVED lines=22> */
.L_x_69:
[----:B------:R-:W-:Y:S05]  /*2e60*/  BSYNC.RECONVERGENT B3 ;  /* 0x0000000000037941 */ /* 0x000fea0003800200 */
.L_x_68:
        /* <DEDUP_REMOVED lines=16> */
.L_x_71:
[----:B------:R-:W-:Y:S05]  /*2f70*/  BSYNC.RECONVERGENT B3 ;  /* 0x0000000000037941 */ /* 0x000fea0003800200 */
.L_x_70:
        /* <DEDUP_REMOVED lines=16> */
.L_x_73:
[----:B------:R-:W-:Y:S05]  /*3080*/  BSYNC.RECONVERGENT B3 ;  /* 0x0000000000037941 */ /* 0x000fea0003800200 */
.L_x_72:
        /* <DEDUP_REMOVED lines=15> */
.L_x_75:
[----:B------:R-:W-:Y:S05]  /*3180*/  BSYNC.RECONVERGENT B3 ;  /* 0x0000000000037941 */ /* 0x000fea0003800200 */
.L_x_74:
[----:B------:R-:W-:Y:S01]  /*3190*/  FADD R18, R11, R6 ;  /* 0x000000060b127221 */ /* 0x000fe20000000000 */
[----:B------:R-:W-:-:S07]  /*31a0*/  IADD3 R22, PT, PT, R22, 0x4, RZ ;  /* 0x0000000416167810 */ /* 0x000fce0007ffe0ff */
.L_x_67:
[----:B------:R-:W-:-:S13]  /*31b0*/  ISETP.NE.AND P0, PT, R10, RZ, PT ;  /* 0x000000ff0a00720c */ /* 0x000fda0003f05270 */
[----:B------:R-:W-:Y:S05]  /*31c0*/  @!P0 BRA `(.L_x_15) ;  /* 0x0000000000588947 */ /* 0x000fea0003800000 */
[----:B------:R-:W-:Y:S02]  /*31d0*/  LEA R22, R22, R25, 0x2 ;  /* 0x0000001916167211 */ /* 0x000fe400078e10ff */
[----:B------:R-:W-:-:S07]  /*31e0*/  IADD3 R10, PT, PT, -R10, RZ, RZ ;  /* 0x000000ff0a0a7210 */ /* 0x000fce0007ffe1ff */
.L_x_78:
[----:B------:R-:W2:Y:S01]  /*31f0*/  LDL R6, [R22] ;  /* 0x0000000016067983 */ /* 0x000ea20000100800 */
[----:B-----5:R-:W1:Y:S01]  /*3200*/  MUFU.RCP R8, R19 ;  /* 0x0000001300087308 */ /* 0x020e620000001000 */
[----:B------:R-:W-:Y:S01]  /*3210*/  IADD3 R10, PT, PT, R10, 0x1, RZ ;  /* 0x000000010a0a7810 */ /* 0x000fe20007ffe0ff */
[----:B------:R-:W-:Y:S03]  /*3220*/  BSSY.RECONVERGENT B3, `(.L_x_76) ;  /* 0x000000d000037945 */ /* 0x000fe60003800200 */
[----:B------:R-:W-:Y:S01]  /*3230*/  ISETP.NE.AND P2, PT, R10, RZ, PT ;  /* 0x000000ff0a00720c */ /* 0x000fe20003f45270 */
        /* <DEDUP_REMOVED lines=11> */
.L_x_77:
[----:B------:R-:W-:Y:S05]  /*32f0*/  BSYNC.RECONVERGENT B3 ;  /* 0x0000000000037941 */ /* 0x000fea0003800200 */
.L_x_76:
[----:B------:R-:W-:Y:S01]  /*3300*/  FADD R18, R6, R18 ;  /* 0x0000001206127221 */ /* 0x000fe20000000000 */
[----:B------:R-:W-:Y:S01]  /*3310*/  IADD3 R22, PT, PT, R22, 0x4, RZ ;  /* 0x0000000416167810 */ /* 0x000fe20007ffe0ff */
[----:B------:R-:W-:Y:S06]  /*3320*/  @P2 BRA `(.L_x_78) ;  /* 0xfffffffc00b02947 */ /* 0x000fec000383ffff */
.L_x_15:
[----:B------:R-:W-:Y:S05]  /*3330*/  BSYNC.RECONVERGENT B2 ;  /* 0x0000000000027941 */ /* 0x000fea0003800200 */
.L_x_14:
[----:B------:R-:W1:Y:S01]  /*3340*/  LDC R6, c[0x0][0x398] ;  /* 0x0000e600ff067b82 */ /* 0x000e620000000800 */
[----:B------:R-:W-:Y:S01]  /*3350*/  BSSY.RECONVERGENT B2, `(.L_x_79) ;  /* 0x0000206000027945 */ /* 0x000fe20003800200 */
[----:B------:R-:W-:Y:S01]  /*3360*/  HFMA2 R22, -RZ, RZ, 0, 0 ;  /* 0x00000000ff167431 */ /* 0x000fe200000001ff */
[----:B-1----:R-:W-:-:S04]  /*3370*/  ISETP.GE.AND P0, PT, R6, 0x1, PT ;  /* 0x000000010600780c */ /* 0x002fc80003f06270 */
[----:B------:R-:W-:-:S13]  /*3380*/  FSETP.LEU.OR P0, PT, R0, RZ, !P0 ;  /* 0x000000ff0000720b */ /* 0x000fda000470b400 */
[----:B------:R-:W-:Y:S05]  /*3390*/  @P0 BRA `(.L_x_80) ;  /* 0x0000002000040947 */ /* 0x000fea0003800000 */
[----:B------:R-:W-:Y:S01]  /*33a0*/  ISETP.GE.U32.AND P0, PT, R6, 0x10, PT ;  /* 0x000000100600780c */ /* 0x000fe20003f06070 */
[----:B--2---:R-:W-:Y:S01]  /*33b0*/  FMUL R20, R0, R0 ;  /* 0x0000000000147220 */ /* 0x004fe20000400000 */
[----:B------:R-:W-:Y:S02]  /*33c0*/  LOP3.LUT R19, R6, 0xf, RZ, 0xc0, !PT ;  /* 0x0000000f06137812 */ /* 0x000fe400078ec0ff */
[----:B------:R-:W-:-:S09]  /*33d0*/  CS2R R22, SRZ ;  /* 0x0000000000167805 */ /* 0x000fd2000001ff00 */
[----:B------:R-:W-:Y:S05]  /*33e0*/  @!P0 BRA `(.L_x_81) ;  /* 0x0000001000288947 */ /* 0x000fea0003800000 */
[----:B------:R-:W-:Y:S02]  /*33f0*/  LOP3.LUT R23, R6, 0x7ffffff0, RZ, 0xc0, !PT ;  /* 0x7ffffff006177812 */ /* 0x000fe400078ec0ff */
[----:B------:R-:W-:Y:S02]  /*3400*/  MOV R22, RZ ;  /* 0x000000ff00167202 */ /* 0x000fe40000000f00 */
[----:B------:R-:W-:-:S07]  /*3410*/  IADD3 R21, PT, PT, -R23, RZ, RZ ;  /* 0x000000ff17157210 */ /* 0x000fce0007ffe1ff */
.L_x_114:
        /* <DEDUP_REMOVED lines=17> */
.L_x_83:
[----:B------:R-:W-:Y:S05]  /*3530*/  BSYNC.RECONVERGENT B3 ;  /* 0x0000000000037941 */ /* 0x000fea0003800200 */
.L_x_82:
        /* <DEDUP_REMOVED lines=15> */
.L_x_85:
[----:B------:R-:W-:Y:S05]  /*3630*/  BSYNC.RECONVERGENT B3 ;  /* 0x0000000000037941 */ /* 0x000fea0003800200 */
.L_x_84:
        /* <DEDUP_REMOVED lines=15> */
.L_x_87:
[----:B------:R-:W-:Y:S05]  /*3730*/  BSYNC.RECONVERGENT B3 ;  /* 0x0000000000037941 */ /* 0x000fea0003800200 */
.L_x_86:
        /* <DEDUP_REMOVED lines=15> */
.L_x_89:
[----:B------:R-:W-:Y:S05]  /*3830*/  BSYNC.RECONVERGENT B3 ;  /* 0x0000000000037941 */ /* 0x000fea0003800200 */
.L_x_88:
        /* <DEDUP_REMOVED lines=16> */
.L_x_91:
[----:B------:R-:W-:Y:S05]  /*3940*/  BSYNC.RECONVERGENT B3 ;  /* 0x0000000000037941 */ /* 0x000fea0003800200 */
.L_x_90:
        /* <DEDUP_REMOVED lines=15> */
.L_x_93:
[----:B------:R-:W-:Y:S05]  /*3a40*/  BSYNC.RECONVERGENT B3 ;  /* 0x0000000000037941 */ /* 0x000fea0003800200 */
.L_x_92:
        /* <DEDUP_REMOVED lines=15> */
.L_x_95:
[----:B------:R-:W-:Y:S05]  /*3b40*/  BSYNC.RECONVERGENT B3 ;  /* 0x0000000000037941 */ /* 0x000fea0003800200 */
.L_x_94:
        /* <DEDUP_REMOVED lines=15> */
.L_x_97:
[----:B------:R-:W-:Y:S05]  /*3c40*/  BSYNC.RECONVERGENT B3 ;  /* 0x0000000000037941 */ /* 0x000fea0003800200 */
.L_x_96:
        /* <DEDUP_REMOVED lines=16> */
.L_x_99:
[----:B------:R-:W-:Y:S05]  /*3d50*/  BSYNC.RECONVERGENT B3 ;  /* 0x0000000000037941 */ /* 0x000fea0003800200 */
.L_x_98:
        /* <DEDUP_REMOVED lines=15> */
.L_x_101:
[----:B------:R-:W-:Y:S05]  /*3e50*/  BSYNC.RECONVERGENT B3 ;  /* 0x0000000000037941 */ /* 0x000fea0003800200 */
.L_x_100:
        /* <DEDUP_REMOVED lines=15> */
.L_x_103:
[----:B------:R-:W-:Y:S05]  /*3f50*/  BSYNC.RECONVERGENT B3 ;  /* 0x0000000000037941 */ /* 0x000fea0003800200 */
.L_x_102:
        /* <DEDUP_REMOVED lines=15> */
.L_x_105:
[----:B------:R-:W-:Y:S05]  /*4050*/  BSYNC.RECONVERGENT B3 ;  /* 0x0000000000037941 */ /* 0x000fea0003800200 */
.L_x_104:
        /* <DEDUP_REMOVED lines=16> */
.L_x_107:
[----:B------:R-:W-:Y:S05]  /*4160*/  BSYNC.RECONVERGENT B3 ;  /* 0x0000000000037941 */ /* 0x000fea0003800200 */
.L_x_106:
        /* <DEDUP_REMOVED lines=15> */
.L_x_109:
[----:B------:R-:W-:Y:S05]  /*4260*/  BSYNC.RECONVERGENT B3 ;  /* 0x0000000000037941 */ /* 0x000fea0003800200 */
.L_x_108:
        /* <DEDUP_REMOVED lines=15> */
.L_x_111:
[----:B------:R-:W-:Y:S05]  /*4360*/  BSYNC.RECONVERGENT B3 ;  /* 0x0000000000037941 */ /* 0x000fea0003800200 */
.L_x_110:
        /* <DEDUP_REMOVED lines=14> */
.L_x_113:
[----:B------:R-:W-:Y:S05]  /*4450*/  BSYNC.RECONVERGENT B3 ;  /* 0x0000000000037941 */ /* 0x000fea0003800200 */
.L_x_112:
[----:B------:R-:W-:Y:S01]  /*4460*/  FADD R22, R22, R6 ;  /* 0x0000000616167221 */ /* 0x000fe20000000000 */
[----:B------:R-:W-:Y:S01]  /*4470*/  IADD3 R2, PT, PT, R2, 0x40, RZ ;  /* 0x0000004002027810 */ /* 0x000fe20007ffe0ff */
[----:B------:R-:W-:Y:S06]  /*4480*/  @P2 BRA `(.L_x_114) ;  /* 0xffffffec00e42947 */ /* 0x000fec000383ffff */
.L_x_81:
        /* <DEDUP_REMOVED lines=8> */
[----:B------:R-:W1:Y:S01]  /*4510*/  MUFU.RCP R7, R20 ;  /* 0x0000001400077308 */ /* 0x000e620000001000 */
[----:B------:R-:W-:Y:S01]  /*4520*/  BSSY.RECONVERGENT B3, `(.L_x_116) ;  /* 0x000000d000037945 */ /* 0x000fe20003800200 */
[----:B-1---5:R-:W-:Y:S01]  /*4530*/  FFMA R8, -R20, R7, 1 ;  /* 0x3f80000014087423 */ /* 0x022fe20000000107 */
        /* <DEDUP_REMOVED lines=11> */
.L_x_117:
[----:B------:R-:W-:Y:S05]  /*45f0*/  BSYNC.RECONVERGENT B3 ;  /* 0x0000000000037941 */ /* 0x000fea0003800200 */
.L_x_116:
        /* <DEDUP_REMOVED lines=16> */
.L_x_119:
[----:B------:R-:W-:Y:S05]  /*4700*/  BSYNC.RECONVERGENT B3 ;  /* 0x0000000000037941 */ /* 0x000fea0003800200 */
.L_x_118:
        /* <DEDUP_REMOVED lines=16> */
.L_x_121:
[----:B------:R-:W-:Y:S05]  /*4810*/  BSYNC.RECONVERGENT B3 ;  /* 0x0000000000037941 */ /* 0x000fea0003800200 */
.L_x_120:
        /* <DEDUP_REMOVED lines=16> */
.L_x_123:
[----:B------:R-:W-:Y:S05]  /*4920*/  BSYNC.RECONVERGENT B3 ;  /* 0x0000000000037941 */ /* 0x000fea0003800200 */
.L_x_122:
        /* <DEDUP_REMOVED lines=16> */
.L_x_125:
[----:B------:R-:W-:Y:S05]  /*4a30*/  BSYNC.RECONVERGENT B3 ;  /* 0x0000000000037941 */ /* 0x000fea0003800200 */
.L_x_124:
        /* <DEDUP_REMOVED lines=16> */
.L_x_127:
[----:B------:R-:W-:Y:S05]  /*4b40*/  BSYNC.RECONVERGENT B3 ;  /* 0x0000000000037941 */ /* 0x000fea0003800200 */
.L_x_126:
        /* <DEDUP_REMOVED lines=16> */
.L_x_129:
[----:B------:R-:W-:Y:S05]  /*4c50*/  BSYNC.RECONVERGENT B3 ;  /* 0x0000000000037941 */ /* 0x000fea0003800200 */
.L_x_128:
        /* <DEDUP_REMOVED lines=15> */
.L_x_131:
[----:B------:R-:W-:Y:S05]  /*4d50*/  BSYNC.RECONVERGENT B3 ;  /* 0x0000000000037941 */ /* 0x000fea0003800200 */
.L_x_130:
[----:B------:R-:W-:Y:S01]  /*4d60*/  FADD R22, R10, R6 ;  /* 0x000000060a167221 */ /* 0x000fe20000000000 */
[----:B------:R-:W-:-:S07]  /*4d70*/  IADD3 R23, PT, PT, R23, 0x8, RZ ;  /* 0x0000000817177810 */ /* 0x000fce0007ffe0ff */
.L_x_115:
        /* <DEDUP_REMOVED lines=22> */
.L_x_134:
[----:B------:R-:W-:Y:S05]  /*4ee0*/  BSYNC.RECONVERGENT B3 ;  /* 0x0000000000037941 */ /* 0x000fea0003800200 */
.L_x_133:
        /* <DEDUP_REMOVED lines=16> */
.L_x_136:
[----:B------:R-:W-:Y:S05]  /*4ff0*/  BSYNC.RECONVERGENT B3 ;  /* 0x0000000000037941 */ /* 0x000fea0003800200 */
.L_x_135:
        /* <DEDUP_REMOVED lines=16> */
.L_x_138:
[----:B------:R-:W-:Y:S05]  /*5100*/  BSYNC.RECONVERGENT B3 ;  /* 0x0000000000037941 */ /* 0x000fea0003800200 */
.L_x_137:
        /* <DEDUP_REMOVED lines=15> */
.L_x_140:
[----:B------:R-:W-:Y:S05]  /*5200*/  BSYNC.RECONVERGENT B3 ;  /* 0x0000000000037941 */ /* 0x000fea0003800200 */
.L_x_139:
[----:B------:R-:W-:Y:S01]  /*5210*/  FADD R22, R10, R6 ;  /* 0x000000060a167221 */ /* 0x000fe20000000000 */
[----:B------:R-:W-:-:S07]  /*5220*/  IADD3 R23, PT, PT, R23, 0x4, RZ ;  /* 0x0000000417177810 */ /* 0x000fce0007ffe0ff */
.L_x_132:
[----:B------:R-:W-:-:S13]  /*5230*/  ISETP.NE.AND P0, PT, R9, RZ, PT ;  /* 0x000000ff0900720c */ /* 0x000fda0003f05270 */
[----:B------:R-:W-:Y:S05]  /*5240*/  @!P0 BRA `(.L_x_80) ;  /* 0x0000000000588947 */ /* 0x000fea0003800000 */
[----:B------:R-:W-:Y:S02]  /*5250*/  LEA R4, R23, R4, 0x2 ;  /* 0x0000000417047211 */ /* 0x000fe400078e10ff */
[----:B------:R-:W-:-:S07]  /*5260*/  IADD3 R9, PT, PT, -R9, RZ, RZ ;  /* 0x000000ff09097210 */ /* 0x000fce0007ffe1ff */
.L_x_143:
[----:B------:R-:W2:Y:S01]  /*5270*/  LDL R2, [R4] ;  /* 0x0000000004027983 */ /* 0x000ea20000100800 */
[----:B------:R-:W1:Y:S01]  /*5280*/  MUFU.RCP R7, R20 ;  /* 0x0000001400077308 */ /* 0x000e620000001000 */
        /* <DEDUP_REMOVED lines=12> */
[----:B-----5:R-:W-:-:S07]  /*5350*/  MOV R8, 0x5370 ;  /* 0x0000537000087802 */ /* 0x020fce0000000f00 */
[----:B0-----:R-:W-:Y:S05]  /*5360*/  CALL.REL.NOINC `($__internal_0_$__cuda_sm3x_div_rn_noftz_f32_slowpath) ;  /* 0x0000000000a47944 */ /* 0x001fea0003c00000 */
.L_x_142:
[----:B------:R-:W-:Y:S05]  /*5370*/  BSYNC.RECONVERGENT B3 ;  /* 0x0000000000037941 */ /* 0x000fea0003800200 */
.L_x_141:
[----:B------:R-:W-:Y:S01]  /*5380*/  FADD R22, R6, R22 ;  /* 0x0000001606167221 */ /* 0x000fe20000000000 */
[----:B------:R-:W-:Y:S01]  /*5390*/  IADD3 R4, PT, PT, R4, 0x4, RZ ;  /* 0x0000000404047810 */ /* 0x000fe20007ffe0ff */
[----:B------:R-:W-:Y:S06]  /*53a0*/  @P2 BRA `(.L_x_143) ;  /* 0xfffffffc00b02947 */ /* 0x000fec000383ffff */
.L_x_80:
[----:B------:R-:W-:Y:S05]  /*53b0*/  BSYNC.RECONVERGENT B2 ;  /* 0x0000000000027941 */ /* 0x000fea0003800200 */
.L_x_79:
[----:B------:R-:W-:Y:S01]  /*53c0*/  FADD R2, R0, R3 ;  /* 0x0000000300027221 */ /* 0x000fe20000000000 */
[----:B------:R-:W-:Y:S03]  /*53d0*/  BSSY.RECONVERGENT B2, `(.L_x_144) ;  /* 0x000000e000027945 */ /* 0x000fe60003800200 */
[----:B------:R-:W1:Y:S08]  /*53e0*/  MUFU.RCP R7, R2 ;  /* 0x0000000200077308 */ /* 0x000e700000001000 */
[----:B------:R-:W3:Y:S01]  /*53f0*/  FCHK P0, R3, R2 ;  /* 0x0000000203007302 */ /* 0x000ee20000000000 */
[----:B-1----:R-:W-:-:S04]  /*5400*/  FFMA R4, -R2, R7, 1 ;  /* 0x3f80000002047423 */ /* 0x002fc80000000107 */
[----:B------:R-:W-:-:S04]  /*5410*/  FFMA R4, R7, R4, R7 ;  /* 0x0000000407047223 */ /* 0x000fc80000000007 */
[----:B------:R-:W-:-:S04]  /*5420*/  FFMA R9, R4, R3, RZ ;  /* 0x0000000304097223 */ /* 0x000fc800000000ff */
[----:B------:R-:W-:-:S04]  /*5430*/  FFMA R6, -R2, R9, R3 ;  /* 0x0000000902067223 */ /* 0x000fc80000000103 */
[----:B------:R-:W-:Y:S01]  /*5440*/  FFMA R9, R4, R6, R9 ;  /* 0x0000000604097223 */ /* 0x000fe20000000009 */
[----:B---3--:R-:W-:Y:S06]  /*5450*/  @!P0 BRA `(.L_x_145) ;  /* 0x0000000000148947 */ /* 0x008fec0003800000 */
[----:B------:R-:W-:Y:S02]  /*5460*/  MOV R17, R3 ;  /* 0x0000000300117202 */ /* 0x000fe40000000f00 */
[----:B------:R-:W-:Y:S02]  /*5470*/  MOV R6, R2 ;  /* 0x0000000200067202 */ /* 0x000fe40000000f00 */
[----:B-----5:R-:W-:-:S07]  /*5480*/  MOV R8, 0x54a0 ;  /* 0x000054a000087802 */ /* 0x020fce0000000f00 */
[----:B0-2---:R-:W-:Y:S05]  /*5490*/  CALL.REL.NOINC `($__internal_0_$__cuda_sm3x_div_rn_noftz_f32_slowpath) ;  /* 0x0000000000587944 */ /* 0x005fea0003c00000 */
[----:B------:R-:W-:-:S07]  /*54a0*/  MOV R9, R6 ;  /* 0x0000000600097202 */ /* 0x000fce0000000f00 */
.L_x_145:
[----:B------:R-:W-:Y:S05]  /*54b0*/  BSYNC.RECONVERGENT B2 ;  /* 0x0000000000027941 */ /* 0x000fea0003800200 */
.L_x_144:
[----:B------:R-:W1:Y:S01]  /*54c0*/  MUFU.RCP R3, R2 ;  /* 0x0000000200037308 */ /* 0x000e620000001000 */
[----:B------:R-:W-:Y:S07]  /*54d0*/  BSSY.RECONVERGENT B2, `(.L_x_146) ;  /* 0x000000c000027945 */ /* 0x000fee0003800200 */
        /* <DEDUP_REMOVED lines=11> */
.L_x_147:
[----:B------:R-:W-:Y:S05]  /*5590*/  BSYNC.RECONVERGENT B2 ;  /* 0x0000000000027941 */ /* 0x000fea0003800200 */
.L_x_146:
[----:B------:R-:W1:Y:S01]  /*55a0*/  LDC.64 R2, c[0x0][0x380] ;  /* 0x0000e000ff027b82 */ /* 0x000e620000000a00 */
[----:B------:R-:W-:-:S04]  /*55b0*/  FMUL R6, R6, R22 ;  /* 0x0000001606067220 */ /* 0x000fc80000400000 */
[----:B------:R-:W-:Y:S01]  /*55c0*/  FFMA R9, R9, R18, R6 ;  /* 0x0000001209097223 */ /* 0x000fe20000000006 */
[----:B-1----:R-:W-:-:S05]  /*55d0*/  IMAD.WIDE R2, R5, 0x4, R2 ;  /* 0x0000000405027825 */ /* 0x002fca00078e0202 */
[----:B------:R-:W-:Y:S01]  /*55e0*/  STG.E desc[UR10][R2.64], R9 ;  /* 0x0000000902007986 */ /* 0x000fe2000c10190a */
[----:B------:R-:W-:Y:S05]  /*55f0*/  EXIT ;  /* 0x000000000000794d */ /* 0x000fea0003800000 */
        .weak           $__internal_0_$__cuda_sm3x_div_rn_noftz_f32_slowpath
        .type           $__internal_0_$__cuda_sm3x_div_rn_noftz_f32_slowpath,@function
        .size           $__internal_0_$__cuda_sm3x_div_rn_noftz_f32_slowpath,(.L_x_160 - $__internal_0_$__cuda_sm3x_div_rn_noftz_f32_slowpath)
$__internal_0_$__cuda_sm3x_div_rn_noftz_f32_slowpath:
[----:B------:R-:W-:Y:S01]  /*5600*/  SHF.R.U32.HI R7, RZ, 0x17, R6 ;  /* 0x00000017ff077819 */ /* 0x000fe20000011606 */
[----:B------:R-:W-:Y:S01]  /*5610*/  BSSY.RECONVERGENT B0, `(.L_x_148) ;  /* 0x0000065000007945 */ /* 0x000fe20003800200 */
[----:B------:R-:W-:Y:S02]  /*5620*/  SHF.R.U32.HI R14, RZ, 0x17, R17 ;  /* 0x00000017ff0e7819 */ /* 0x000fe40000011611 */
[----:B------:R-:W-:Y:S02]  /*5630*/  LOP3.LUT R7, R7, 0xff, RZ, 0xc0, !PT ;  /* 0x000000ff07077812 */ /* 0x000fe400078ec0ff */
[----:B------:R-:W-:Y:S02]  /*5640*/  LOP3.LUT R14, R14, 0xff, RZ, 0xc0, !PT ;  /* 0x000000ff0e0e7812 */ /* 0x000fe400078ec0ff */
[----:B------:R-:W-:Y:S02]  /*5650*/  IADD3 R12, PT, PT, R7, -0x1, RZ ;  /* 0xffffffff070c7810 */ /* 0x000fe40007ffe0ff */
[----:B------:R-:W-:-:S02]  /*5660*/  IADD3 R13, PT, PT, R14, -0x1, RZ ;  /* 0xffffffff0e0d7810 */ /* 0x000fc40007ffe0ff */
[----:B------:R-:W-:-:S04]  /*5670*/  ISETP.GT.U32.AND P0, PT, R12, 0xfd, PT ;  /* 0x000000fd0c00780c */ /* 0x000fc80003f04070 */
[----:B------:R-:W-:-:S13]  /*5680*/  ISETP.GT.U32.OR P0, PT, R13, 0xfd, P0 ;  /* 0x000000fd0d00780c */ /* 0x000fda0000704470 */
[----:B------:R-:W-:Y:S01]  /*5690*/  @!P0 MOV R16, RZ ;  /* 0x000000ff00108202 */ /* 0x000fe20000000f00 */
[----:B------:R-:W-:Y:S06]  /*56a0*/  @!P0 BRA `(.L_x_149) ;  /* 0x0000000000648947 */ /* 0x000fec0003800000 */
[----:B------:R-:W-:Y:S02]  /*56b0*/  FSETP.GTU.FTZ.AND P0, PT, |R17|, +INF , PT ;  /* 0x7f8000001100780b */ /* 0x000fe40003f1c200 */
[----:B------:R-:W-:-:S04]  /*56c0*/  FSETP.GTU.FTZ.AND P1, PT, |R6|, +INF , PT ;  /* 0x7f8000000600780b */ /* 0x000fc80003f3c200 */
[----:B------:R-:W-:-:S13]  /*56d0*/  PLOP3.LUT P0, PT, P0, P1, PT, 0xf8, 0x8f ;  /* 0x00000000008f781c */ /* 0x000fda0000703f70 */
[----:B------:R-:W-:Y:S05]  /*56e0*/  @P0 BRA `(.L_x_150) ;  /* 0x0000000400580947 */ /* 0x000fea0003800000 */
[----:B------:R-:W-:-:S13]  /*56f0*/  LOP3.LUT P0, RZ, R6, 0x7fffffff, R17, 0xc8, !PT ;  /* 0x7fffffff06ff7812 */ /* 0x000fda000780c811 */
[----:B------:R-:W-:Y:S05]  /*5700*/  @!P0 BRA `(.L_x_151) ;  /* 0x0000000400488947 */ /* 0x000fea0003800000 */
[C---:B------:R-:W-:Y:S02]  /*5710*/  FSETP.NEU.FTZ.AND P3, PT, |R17|.reuse, +INF , PT ;  /* 0x7f8000001100780b */ /* 0x040fe40003f7d200 */
[----:B------:R-:W-:Y:S02]  /*5720*/  FSETP.NEU.FTZ.AND P1, PT, |R6|, +INF , PT ;  /* 0x7f8000000600780b */ /* 0x000fe40003f3d200 */
[----:B------:R-:W-:-:S11]  /*5730*/  FSETP.NEU.FTZ.AND P0, PT, |R17|, +INF , PT ;  /* 0x7f8000001100780b */ /* 0x000fd60003f1d200 */
[----:B------:R-:W-:Y:S05]  /*5740*/  @!P1 BRA !P3, `(.L_x_151) ;  /* 0x0000000400389947 */ /* 0x000fea0005800000 */
[----:B------:R-:W-:-:S04]  /*5750*/  LOP3.LUT P3, RZ, R17, 0x7fffffff, RZ, 0xc0, !PT ;  /* 0x7fffffff11ff7812 */ /* 0x000fc8000786c0ff */
[----:B------:R-:W-:-:S13]  /*5760*/  PLOP3.LUT P1, PT, P1, P3, PT, 0x2f, 0xf2 ;  /* 0x0000000000f2781c */ /* 0x000fda0000f26577 */
[----:B------:R-:W-:Y:S05]  /*5770*/  @P1 BRA `(.L_x_152) ;  /* 0x0000000400241947 */ /* 0x000fea0003800000 */
[----:B------:R-:W-:-:S04]  /*5780*/  LOP3.LUT P1, RZ, R6, 0x7fffffff, RZ, 0xc0, !PT ;  /* 0x7fffffff06ff7812 */ /* 0x000fc8000782c0ff */
[----:B------:R-:W-:-:S13]  /*5790*/  PLOP3.LUT P0, PT, P0, P1, PT, 0x2f, 0xf2 ;  /* 0x0000000000f2781c */ /* 0x000fda0000702577 */
[----:B------:R-:W-:Y:S05]  /*57a0*/  @P0 BRA `(.L_x_153) ;  /* 0x00000004000c0947 */ /* 0x000fea0003800000 */
[----:B------:R-:W-:-:S04]  /*57b0*/  IADD3 R12, PT, PT, R14, -0x1, RZ ;  /* 0xffffffff0e0c7810 */ /* 0x000fc80007ffe0ff */
[----:B------:R-:W-:Y:S02]  /*57c0*/  ISETP.GE.AND P0, PT, R12, RZ, PT ;  /* 0x000000ff0c00720c */ /* 0x000fe40003f06270 */
[----:B------:R-:W-:-:S04]  /*57d0*/  IADD3 R12, PT, PT, R7, -0x1, RZ ;  /* 0xffffffff070c7810 */ /* 0x000fc80007ffe0ff */
[----:B------:R-:W-:-:S07]  /*57e0*/  ISETP.GE.AND P1, PT, R12, RZ, PT ;  /* 0x000000ff0c00720c */ /* 0x000fce0003f26270 */
[----:B------:R-:W-:Y:S01]  /*57f0*/  @P0 MOV R16, RZ ;  /* 0x000000ff00100202 */ /* 0x000fe20000000f00 */
[----:B------:R-:W-:Y:S01]  /*5800*/  @!P0 FFMA R17, R17, 1.84467440737095516160e+19, RZ ;  /* 0x5f80000011118823 */ /* 0x000fe200000000ff */
[----:B------:R-:W-:-:S04]  /*5810*/  @!P0 MOV R16, 0xffffffc0 ;  /* 0xffffffc000108802 */ /* 0x000fc80000000f00 */
[----:B------:R-:W-:Y:S01]  /*5820*/  @!P1 FFMA R6, R6, 1.84467440737095516160e+19, RZ ;  /* 0x5f80000006069823 */ /* 0x000fe200000000ff */
[----:B------:R-:W-:-:S07]  /*5830*/  @!P1 IADD3 R16, PT, PT, R16, 0x40, RZ ;  /* 0x0000004010109810 */ /* 0x000fce0007ffe0ff */
.L_x_149:
[----:B------:R-:W-:Y:S01]  /*5840*/  LEA R13, R7, 0xc0800000, 0x17 ;  /* 0xc0800000070d7811 */ /* 0x000fe200078eb8ff */
[----:B------:R-:W-:Y:S01]  /*5850*/  BSSY.RECONVERGENT B1, `(.L_x_154) ;  /* 0x0000036000017945 */ /* 0x000fe20003800200 */
[----:B------:R-:W-:Y:S02]  /*5860*/  IADD3 R14, PT, PT, R14, -0x7f, RZ ;  /* 0xffffff810e0e7810 */ /* 0x000fe40007ffe0ff */
[----:B------:R-:W-:-:S03]  /*5870*/  IADD3 R24, PT, PT, -R13, R6, RZ ;  /* 0x000000060d187210 */ /* 0x000fc60007ffe1ff */
[----:B------:R-:W-:Y:S01]  /*5880*/  IMAD R17, R14, -0x800000, R17 ;  /* 0xff8000000e117824 */ /* 0x000fe200078e0211 */
[----:B------:R-:W0:Y:S01]  /*5890*/  MUFU.RCP R13, R24 ;  /* 0x00000018000d7308 */ /* 0x000e220000001000 */
[----:B------:R-:W-:-:S04]  /*58a0*/  FADD.FTZ R12, -R24, -RZ ;  /* 0x800000ff180c7221 */ /* 0x000fc80000010100 */
[----:B0-----:R-:W-:-:S04]  /*58b0*/  FFMA R6, R13, R12, 1 ;  /* 0x3f8000000d067423 */ /* 0x001fc8000000000c */
[----:B------:R-:W-:-:S04]  /*58c0*/  FFMA R6, R13, R6, R13 ;  /* 0x000000060d067223 */ /* 0x000fc8000000000d */
[----:B------:R-:W-:-:S04]  /*58d0*/  FFMA R15, R17, R6, RZ ;  /* 0x00000006110f7223 */ /* 0x000fc800000000ff */
[----:B------:R-:W-:-:S04]  /*58e0*/  FFMA R13, R12, R15, R17 ;  /* 0x0000000f0c0d7223 */ /* 0x000fc80000000011 */
[----:B------:R-:W-:-:S04]  /*58f0*/  FFMA R13, R6, R13, R15 ;  /* 0x0000000d060d7223 */ /* 0x000fc8000000000f */
[----:B------:R-:W-:Y:S01]  /*5900*/  FFMA R12, R12, R13, R17 ;  /* 0x0000000d0c0c7223 */ /* 0x000fe20000000011 */
[----:B------:R-:W-:-:S03]  /*5910*/  IADD3 R17, PT, PT, R14, 0x7f, -R7 ;  /* 0x0000007f0e117810 */ /* 0x000fc60007ffe807 */
[----:B------:R-:W-:Y:S01]  /*5920*/  FFMA R15, R6, R12, R13 ;  /* 0x0000000c060f7223 */ /* 0x000fe2000000000d */
[----:B------:R-:W-:-:S04]  /*5930*/  IADD3 R16, PT, PT, R17, R16, RZ ;  /* 0x0000001011107210 */ /* 0x000fc80007ffe0ff */
[----:B------:R-:W-:-:S04]  /*5940*/  SHF.R.U32.HI R7, RZ, 0x17, R15 ;  /* 0x00000017ff077819 */ /* 0x000fc8000001160f */
[----:B------:R-:W-:-:S04]  /*5950*/  LOP3.LUT R7, R7, 0xff, RZ, 0xc0, !PT ;  /* 0x000000ff07077812 */ /* 0x000fc800078ec0ff */
[----:B------:R-:W-:-:S04]  /*5960*/  IADD3 R7, PT, PT, R7, R16, RZ ;  /* 0x0000001007077210 */ /* 0x000fc80007ffe0ff */
[----:B------:R-:W-:-:S04]  /*5970*/  IADD3 R14, PT, PT, R7, -0x1, RZ ;  /* 0xffffffff070e7810 */ /* 0x000fc80007ffe0ff */
[----:B------:R-:W-:-:S13]  /*5980*/  ISETP.GE.U32.AND P0, PT, R14, 0xfe, PT ;  /* 0x000000fe0e00780c */ /* 0x000fda0003f06070 */
[----:B------:R-:W-:Y:S05]  /*5990*/  @!P0 BRA `(.L_x_155) ;  /* 0x0000000000808947 */ /* 0x000fea0003800000 */
[----:B------:R-:W-:-:S13]  /*59a0*/  ISETP.GT.AND P0, PT, R7, 0xfe, PT ;  /* 0x000000fe0700780c */ /* 0x000fda0003f04270 */
[----:B------:R-:W-:Y:S05]  /*59b0*/  @P0 BRA `(.L_x_156) ;  /* 0x00000000006c0947 */ /* 0x000fea0003800000 */
[----:B------:R-:W-:-:S13]  /*59c0*/  ISETP.GE.AND P0, PT, R7, 0x1, PT ;  /* 0x000000010700780c */ /* 0x000fda0003f06270 */
[----:B------:R-:W-:Y:S05]  /*59d0*/  @P0 BRA `(.L_x_157) ;  /* 0x0000000000740947 */ /* 0x000fea0003800000 */
[----:B------:R-:W-:Y:S02]  /*59e0*/  ISETP.GE.AND P0, PT, R7, -0x18, PT ;  /* 0xffffffe80700780c */ /* 0x000fe40003f06270 */
[----:B------:R-:W-:-:S11]  /*59f0*/  LOP3.LUT R15, R15, 0x80000000, RZ, 0xc0, !PT ;  /* 0x800000000f0f7812 */ /* 0x000fd600078ec0ff */
[----:B------:R-:W-:Y:S05]  /*5a00*/  @!P0 BRA `(.L_x_157) ;  /* 0x0000000000688947 */ /* 0x000fea0003800000 */
[CCC-:B------:R-:W-:Y:S01]  /*5a10*/  FFMA.RZ R14, R6.reuse, R12.reuse, R13.reuse ;  /* 0x0000000c060e7223 */ /* 0x1c0fe2000000c00d */
[CCC-:B------:R-:W-:Y:S01]  /*5a20*/  FFMA.RP R16, R6.reuse, R12.reuse, R13.reuse ;  /* 0x0000000c06107223 */ /* 0x1c0fe2000000800d */
[----:B------:R-:W-:Y:S01]  /*5a30*/  FFMA.RM R13, R6, R12, R13 ;  /* 0x0000000c060d7223 */ /* 0x000fe2000000400d */
[C---:B------:R-:W-:Y:S02]  /*5a40*/  IADD3 R6, PT, PT, R7.reuse, 0x20, RZ ;  /* 0x0000002007067810 */ /* 0x040fe40007ffe0ff */
[----:B------:R-:W-:Y:S02]  /*5a50*/  LOP3.LUT R14, R14, 0x7fffff, RZ, 0xc0, !PT ;  /* 0x007fffff0e0e7812 */ /* 0x000fe400078ec0ff */
[C---:B------:R-:W-:Y:S02]  /*5a60*/  ISETP.NE.AND P3, PT, R7.reuse, RZ, PT ;  /* 0x000000ff0700720c */ /* 0x040fe40003f65270 */
[----:B------:R-:W-:Y:S02]  /*5a70*/  LOP3.LUT R17, R14, 0x800000, RZ, 0xfc, !PT ;  /* 0x008000000e117812 */ /* 0x000fe400078efcff */
[----:B------:R-:W-:-:S02]  /*5a80*/  ISETP.NE.AND P1, PT, R7, RZ, PT ;  /* 0x000000ff0700720c */ /* 0x000fc40003f25270 */
[----:B------:R-:W-:Y:S02]  /*5a90*/  IADD3 R7, PT, PT, -R7, RZ, RZ ;  /* 0x000000ff07077210 */ /* 0x000fe40007ffe1ff */
[----:B------:R-:W-:Y:S02]  /*5aa0*/  SHF.L.U32 R6, R17, R6, RZ ;  /* 0x0000000611067219 */ /* 0x000fe400000006ff */
[----:B------:R-:W-:Y:S02]  /*5ab0*/  FSETP.NEU.FTZ.AND P0, PT, R16, R13, PT ;  /* 0x0000000d1000720b */ /* 0x000fe40003f1d000 */
[----:B------:R-:W-:Y:S02]  /*5ac0*/  SEL R12, R7, RZ, P3 ;  /* 0x000000ff070c7207 */ /* 0x000fe40001800000 */
[----:B------:R-:W-:Y:S02]  /*5ad0*/  ISETP.NE.AND P1, PT, R6, RZ, P1 ;  /* 0x000000ff0600720c */ /* 0x000fe40000f25270 */
[----:B------:R-:W-:-:S02]  /*5ae0*/  SHF.R.U32.HI R17, RZ, R12, R17 ;  /* 0x0000000cff117219 */ /* 0x000fc40000011611 */
[----:B------:R-:W-:Y:S02]  /*5af0*/  PLOP3.LUT P0, PT, P0, P1, PT, 0xf8, 0x8f ;  /* 0x00000000008f781c */ /* 0x000fe40000703f70 */
[----:B------:R-:W-:Y:S02]  /*5b00*/  SHF.R.U32.HI R7, RZ, 0x1, R17 ;  /* 0x00000001ff077819 */ /* 0x000fe40000011611 */
[----:B------:R-:W-:-:S04]  /*5b10*/  SEL R6, RZ, 0x1, !P0 ;  /* 0x00000001ff067807 */ /* 0x000fc80004000000 */
[----:B------:R-:W-:-:S04]  /*5b20*/  LOP3.LUT R6, R6, 0x1, R7, 0xf8, !PT ;  /* 0x0000000106067812 */ /* 0x000fc800078ef807 */
[----:B------:R-:W-:-:S04]  /*5b30*/  LOP3.LUT R6, R6, R17, RZ, 0xc0, !PT ;  /* 0x0000001106067212 */ /* 0x000fc800078ec0ff */
[----:B------:R-:W-:-:S04]  /*5b40*/  IADD3 R6, PT, PT, R7, R6, RZ ;  /* 0x0000000607067210 */ /* 0x000fc80007ffe0ff */
[----:B------:R-:W-:Y:S01]  /*5b50*/  LOP3.LUT R15, R6, R15, RZ, 0xfc, !PT ;  /* 0x0000000f060f7212 */ /* 0x000fe200078efcff */
[----:B------:R-:W-:Y:S06]  /*5b60*/  BRA `(.L_x_157) ;  /* 0x0000000000107947 */ /* 0x000fec0003800000 */
.L_x_156:
[----:B------:R-:W-:-:S04]  /*5b70*/  LOP3.LUT R15, R15, 0x80000000, RZ, 0xc0, !PT ;  /* 0x800000000f0f7812 */ /* 0x000fc800078ec0ff */
[----:B------:R-:W-:Y:S01]  /*5b80*/  LOP3.LUT R15, R15, 0x7f800000, RZ, 0xfc, !PT ;  /* 0x7f8000000f0f7812 */ /* 0x000fe200078efcff */
[----:B------:R-:W-:Y:S06]  /*5b90*/  BRA `(.L_x_157) ;  /* 0x0000000000047947 */ /* 0x000fec0003800000 */
.L_x_155:
[----:B------:R-:W-:-:S07]  /*5ba0*/  LEA R15, R16, R15, 0x17 ;  /* 0x0000000f100f7211 */ /* 0x000fce00078eb8ff */
.L_x_157:
[----:B------:R-:W-:Y:S05]  /*5bb0*/  BSYNC.RECONVERGENT B1 ;  /* 0x0000000000017941 */ /* 0x000fea0003800200 */
.L_x_154:
[----:B------:R-:W-:Y:S01]  /*5bc0*/  MOV R6, R15 ;  /* 0x0000000f00067202 */ /* 0x000fe20000000f00 */
[----:B------:R-:W-:Y:S06]  /*5bd0*/  BRA `(.L_x_158) ;  /* 0x0000000000207947 */ /* 0x000fec0003800000 */
.L_x_153:
[----:B------:R-:W-:-:S04]  /*5be0*/  LOP3.LUT R6, R6, 0x80000000, R17, 0x48, !PT ;  /* 0x8000000006067812 */ /* 0x000fc800078e4811 */
[----:B------:R-:W-:Y:S01]  /*5bf0*/  LOP3.LUT R6, R6, 0x7f800000, RZ, 0xfc, !PT ;  /* 0x7f80000006067812 */ /* 0x000fe200078efcff */
[----:B------:R-:W-:Y:S06]  /*5c00*/  BRA `(.L_x_158) ;  /* 0x0000000000147947 */ /* 0x000fec0003800000 */
.L_x_152:
[----:B------:R-:W-:Y:S01]  /*5c10*/  LOP3.LUT R6, R6, 0x80000000, R17, 0x48, !PT ;  /* 0x8000000006067812 */ /* 0x000fe200078e4811 */
[----:B------:R-:W-:Y:S06]  /*5c20*/  BRA `(.L_x_158) ;  /* 0x00000000000c7947 */ /* 0x000fec0003800000 */
.L_x_151:
[----:B------:R-:W0:Y:S01]  /*5c30*/  MUFU.RSQ R6, -QNAN ;  /* 0xffc0000000067908 */ /* 0x000e220000001400 */
[----:B------:R-:W-:Y:S05]  /*5c40*/  BRA `(.L_x_158) ;  /* 0x0000000000047947 */ /* 0x000fea0003800000 */
.L_x_150:
[----:B------:R-:W-:-:S07]  /*5c50*/  FADD.FTZ R6, R17, R6 ;  /* 0x0000000611067221 */ /* 0x000fce0000010000 */
.L_x_158:
[----:B------:R-:W-:Y:S05]  /*5c60*/  BSYNC.RECONVERGENT B0 ;  /* 0x0000000000007941 */ /* 0x000fea0003800200 */
.L_x_148:
[----:B------:R-:W-:Y:S01]  /*5c70*/  HFMA2 R13, -RZ, RZ, 0, 0 ;  /* 0x00000000ff0d7431 */ /* 0x000fe200000001ff */
[----:B------:R-:W-:-:S04]  /*5c80*/  MOV R12, R8 ;  /* 0x00000008000c7202 */ /* 0x000fc80000000f00 */
[----:B0-----:R-:W-:Y:S05]  /*5c90*/  RET.REL.NODEC R12 `(_Z21calculate_gina_scoresPfS_Piiii) ;  /* 0xffffffa00cd87950 */ /* 0x001fea0003c3ffff */
.L_x_159:
        /* <DEDUP_REMOVED lines=14> */
.L_x_160:


//--------------------- .nv.shared._Z14reduction_scanPfPiS_S0_i --------------------------
	.section	.nv.shared._Z14reduction_scanPfPiS_S0_i,"aw",@nobits
	.sectionflags	@""
	.align	4
.nv.shared._Z14reduction_scanPfPiS_S0_i:
	.zero		17408


//--------------------- .nv.shared.reserved.0     --------------------------
	.section	.nv.shared.reserved.0,"aw",@nobits
	.weak		__nv_reservedSMEM_offset_0_alias
	.size		__nv_reservedSMEM_offset_0_alias, 0, 64
	.other		__nv_reservedSMEM_offset_0_alias,@"STO_CUDA_RESERVED_SHARED STV_DEFAULT"
__nv_reservedSMEM_offset_0_alias:
	.zero		0
	.zero		64


//--------------------- .nv.shared._Z20find_best_gina_scorePiPfi --------------------------
	.section	.nv.shared._Z20find_best_gina_scorePiPfi,"aw",@nobits
	.sectionflags	@""
	.align	4
.nv.shared._Z20find_best_gina_scorePiPfi:
	.zero		17408


//--------------------- .nv.constant0._Z14reduction_scanPfPiS_S0_i --------------------------
	.section	.nv.constant0._Z14reduction_scanPfPiS_S0_i,"a",@progbits
	.sectionflags	@""
	.align	4
.nv.constant0._Z14reduction_scanPfPiS_S0_i:
	.zero		932


//--------------------- .nv.constant0._Z10split_dataPfS_iiii --------------------------
	.section	.nv.constant0._Z10split_dataPfS_iiii,"a",@progbits
	.sectionflags	@""
	.align	4
.nv.constant0._Z10split_dataPfS_iiii:
	.zero		928


//--------------------- .nv.constant0._Z20find_best_gina_scorePiPfi --------------------------
	.section	.nv.constant0._Z20find_best_gina_scorePiPfi,"a",@progbits
	.sectionflags	@""
	.align	4
.nv.constant0._Z20find_best_gina_scorePiPfi:
	.zero		916


//--------------------- .nv.constant0._Z21calculate_gina_scoresPfS_Piiii --------------------------
	.section	.nv.constant0._Z21calculate_gina_scoresPfS_Piiii,"a",@progbits
	.sectionflags	@""
	.align	4
.nv.constant0._Z21calculate_gina_scoresPfS_Piiii:
	.zero		932


//--------------------- SYMBOLS --------------------------

	.type		.nv.reservedSmem.offset0,@object
	.size		.nv.reservedSmem.offset0,0x4
	.type		.nv.reservedSmem.cap,@object
	.size		.nv.reservedSmem.cap,0x4
